//
// Generated by NVIDIA NVVM Compiler
//
// Compiler Build ID: CL-36424714
// Cuda compilation tools, release 13.0, V13.0.88
// Based on NVVM 20.0.0
//

.version 9.0
.target sm_100
.address_size 64

	// .globl	_Z6updatePfPA2_fiiS_f
.extern .func  (.param .b64 func_retval0) malloc
(
	.param .b64 malloc_param_0
)
;
.extern .func free
(
	.param .b64 free_param_0
)
;

.visible .entry _Z6updatePfPA2_fiiS_f(
	.param .u64 .ptr .align 1 _Z6updatePfPA2_fiiS_f_param_0,
	.param .u64 .ptr .align 1 _Z6updatePfPA2_fiiS_f_param_1,
	.param .u32 _Z6updatePfPA2_fiiS_f_param_2,
	.param .u32 _Z6updatePfPA2_fiiS_f_param_3,
	.param .u64 .ptr .align 1 _Z6updatePfPA2_fiiS_f_param_4,
	.param .f32 _Z6updatePfPA2_fiiS_f_param_5
)
{
	.reg .pred 	%p<59>;
	.reg .b16 	%rs<9>;
	.reg .b32 	%r<223>;
	.reg .b32 	%f<90>;
	.reg .b64 	%rd<93>;
	.reg .b64 	%fd<76>;

	ld.param.u64 	%rd24, [_Z6updatePfPA2_fiiS_f_param_0];
	ld.param.u64 	%rd25, [_Z6updatePfPA2_fiiS_f_param_1];
	ld.param.u32 	%r94, [_Z6updatePfPA2_fiiS_f_param_2];
	ld.param.u32 	%r210, [_Z6updatePfPA2_fiiS_f_param_3];
	ld.param.u64 	%rd26, [_Z6updatePfPA2_fiiS_f_param_4];
	mov.u32 	%r95, %ctaid.x;
	mov.u32 	%r96, %ctaid.y;
	mov.u32 	%r97, %nctaid.x;
	mad.lo.s32 	%r98, %r96, %r97, %r95;
	mov.u32 	%r99, %ntid.x;
	mov.u32 	%r100, %ntid.y;
	mov.u32 	%r101, %tid.y;
	mov.u32 	%r102, %tid.x;
	mad.lo.s32 	%r103, %r98, %r100, %r101;
	mad.lo.s32 	%r1, %r103, %r99, %r102;
	setp.ge.s32 	%p1, %r1, %r94;
	@%p1 bra 	$L__BB0_77;
	cvta.to.global.u64 	%rd27, %rd24;
	ld.global.f32 	%f10, [%rd27+16];
	cvt.rzi.s32.f32 	%r104, %f10;
	mad.lo.s32 	%r105, %r104, 6, 6;
	mul.lo.s32 	%r106, %r105, %r1;
	mul.wide.s32 	%rd28, %r106, 4;
	add.s64 	%rd1, %rd27, %rd28;
	ld.global.f32 	%f11, [%rd1+20];
	cvt.rzi.s32.f32 	%r209, %f11;
	cvt.s64.s32 	%rd2, %r209;
	{ // callseq 0, 0
	.param .b64 param0;
	st.param.b64 	[param0], %rd2;
	.param .b64 retval0;
	call.uni (retval0), 
	malloc, 
	(
	param0
	);
	ld.param.b64 	%rd92, [retval0];
	} // callseq 0
	cvt.s64.s32 	%rd30, %r210;
	{ // callseq 1, 0
	.param .b64 param0;
	st.param.b64 	[param0], %rd30;
	.param .b64 retval0;
	call.uni (retval0), 
	malloc, 
	(
	param0
	);
	ld.param.b64 	%rd31, [retval0];
	} // callseq 1
	setp.lt.s32 	%p2, %r209, 1;
	@%p2 bra 	$L__BB0_14;
	and.b32  	%r3, %r209, 15;
	setp.lt.u32 	%p3, %r209, 16;
	mov.b32 	%r186, 0;
	@%p3 bra 	$L__BB0_5;
	and.b32  	%r186, %r209, 2147483632;
	mov.b32 	%r191, 0;
$L__BB0_4:
	.pragma "nounroll";
	cvt.u64.u32 	%rd32, %r191;
	add.s64 	%rd33, %rd92, %rd32;
	mov.b16 	%rs1, 0;
	st.u8 	[%rd33], %rs1;
	st.u8 	[%rd33+1], %rs1;
	st.u8 	[%rd33+2], %rs1;
	st.u8 	[%rd33+3], %rs1;
	st.u8 	[%rd33+4], %rs1;
	st.u8 	[%rd33+5], %rs1;
	st.u8 	[%rd33+6], %rs1;
	st.u8 	[%rd33+7], %rs1;
	st.u8 	[%rd33+8], %rs1;
	st.u8 	[%rd33+9], %rs1;
	st.u8 	[%rd33+10], %rs1;
	st.u8 	[%rd33+11], %rs1;
	st.u8 	[%rd33+12], %rs1;
	st.u8 	[%rd33+13], %rs1;
	st.u8 	[%rd33+14], %rs1;
	st.u8 	[%rd33+15], %rs1;
	add.s32 	%r191, %r191, 16;
	setp.eq.s32 	%p4, %r191, %r186;
	@%p4 bra 	$L__BB0_5;
	bra.uni 	$L__BB0_4;
$L__BB0_5:
	setp.eq.s32 	%p5, %r3, 0;
	@%p5 bra 	$L__BB0_14;
	and.b32  	%r6, %r209, 7;
	setp.lt.u32 	%p6, %r3, 8;
	@%p6 bra 	$L__BB0_8;
	cvt.u64.u32 	%rd34, %r186;
	add.s64 	%rd35, %rd92, %rd34;
	mov.b16 	%rs2, 0;
	st.u8 	[%rd35], %rs2;
	st.u8 	[%rd35+1], %rs2;
	st.u8 	[%rd35+2], %rs2;
	st.u8 	[%rd35+3], %rs2;
	st.u8 	[%rd35+4], %rs2;
	st.u8 	[%rd35+5], %rs2;
	st.u8 	[%rd35+6], %rs2;
	st.u8 	[%rd35+7], %rs2;
	add.s32 	%r186, %r186, 8;
$L__BB0_8:
	setp.eq.s32 	%p7, %r6, 0;
	@%p7 bra 	$L__BB0_14;
	and.b32  	%r9, %r209, 3;
	setp.lt.u32 	%p8, %r6, 4;
	@%p8 bra 	$L__BB0_11;
	cvt.u64.u32 	%rd36, %r186;
	add.s64 	%rd37, %rd92, %rd36;
	mov.b16 	%rs3, 0;
	st.u8 	[%rd37], %rs3;
	st.u8 	[%rd37+1], %rs3;
	st.u8 	[%rd37+2], %rs3;
	st.u8 	[%rd37+3], %rs3;
	add.s32 	%r186, %r186, 4;
$L__BB0_11:
	setp.eq.s32 	%p9, %r9, 0;
	@%p9 bra 	$L__BB0_14;
	mov.b32 	%r190, 0;
$L__BB0_13:
	.pragma "nounroll";
	cvt.u64.u32 	%rd38, %r186;
	add.s64 	%rd39, %rd92, %rd38;
	mov.b16 	%rs4, 0;
	st.u8 	[%rd39], %rs4;
	add.s32 	%r186, %r186, 1;
	add.s32 	%r190, %r190, 1;
	setp.ne.s32 	%p10, %r190, %r9;
	@%p10 bra 	$L__BB0_13;
$L__BB0_14:
	setp.lt.s32 	%p11, %r210, 1;
	@%p11 bra 	$L__BB0_27;
	and.b32  	%r16, %r210, 15;
	setp.lt.u32 	%p12, %r210, 16;
	mov.b32 	%r193, 0;
	@%p12 bra 	$L__BB0_18;
	and.b32  	%r193, %r210, 2147483632;
	mov.b32 	%r192, 0;
$L__BB0_17:
	.pragma "nounroll";
	cvt.u64.u32 	%rd40, %r192;
	add.s64 	%rd41, %rd31, %rd40;
	mov.b16 	%rs5, 0;
	st.u8 	[%rd41], %rs5;
	st.u8 	[%rd41+1], %rs5;
	st.u8 	[%rd41+2], %rs5;
	st.u8 	[%rd41+3], %rs5;
	st.u8 	[%rd41+4], %rs5;
	st.u8 	[%rd41+5], %rs5;
	st.u8 	[%rd41+6], %rs5;
	st.u8 	[%rd41+7], %rs5;
	st.u8 	[%rd41+8], %rs5;
	st.u8 	[%rd41+9], %rs5;
	st.u8 	[%rd41+10], %rs5;
	st.u8 	[%rd41+11], %rs5;
	st.u8 	[%rd41+12], %rs5;
	st.u8 	[%rd41+13], %rs5;
	st.u8 	[%rd41+14], %rs5;
	st.u8 	[%rd41+15], %rs5;
	add.s32 	%r192, %r192, 16;
	setp.ne.s32 	%p13, %r192, %r193;
	@%p13 bra 	$L__BB0_17;
$L__BB0_18:
	setp.eq.s32 	%p14, %r16, 0;
	@%p14 bra 	$L__BB0_27;
	and.b32  	%r23, %r210, 7;
	setp.lt.u32 	%p15, %r16, 8;
	@%p15 bra 	$L__BB0_21;
	cvt.u64.u32 	%rd42, %r193;
	add.s64 	%rd43, %rd31, %rd42;
	mov.b16 	%rs6, 0;
	st.u8 	[%rd43], %rs6;
	st.u8 	[%rd43+1], %rs6;
	st.u8 	[%rd43+2], %rs6;
	st.u8 	[%rd43+3], %rs6;
	st.u8 	[%rd43+4], %rs6;
	st.u8 	[%rd43+5], %rs6;
	st.u8 	[%rd43+6], %rs6;
	st.u8 	[%rd43+7], %rs6;
	add.s32 	%r193, %r193, 8;
$L__BB0_21:
	setp.eq.s32 	%p16, %r23, 0;
	@%p16 bra 	$L__BB0_27;
	and.b32  	%r26, %r210, 3;
	setp.lt.u32 	%p17, %r23, 4;
	@%p17 bra 	$L__BB0_24;
	cvt.u64.u32 	%rd44, %r193;
	add.s64 	%rd45, %rd31, %rd44;
	mov.b16 	%rs7, 0;
	st.u8 	[%rd45], %rs7;
	st.u8 	[%rd45+1], %rs7;
	st.u8 	[%rd45+2], %rs7;
	st.u8 	[%rd45+3], %rs7;
	add.s32 	%r193, %r193, 4;
$L__BB0_24:
	setp.eq.s32 	%p18, %r26, 0;
	@%p18 bra 	$L__BB0_27;
	mov.b32 	%r197, 0;
$L__BB0_26:
	.pragma "nounroll";
	cvt.u64.u32 	%rd46, %r193;
	add.s64 	%rd47, %rd31, %rd46;
	mov.b16 	%rs8, 0;
	st.u8 	[%rd47], %rs8;
	add.s32 	%r193, %r193, 1;
	add.s32 	%r197, %r197, 1;
	setp.ne.s32 	%p19, %r197, %r26;
	@%p19 bra 	$L__BB0_26;
$L__BB0_27:
	setp.lt.s32 	%p20, %r209, 1;
	shl.b64 	%rd48, %rd2, 2;
	{ // callseq 2, 0
	.param .b64 param0;
	st.param.b64 	[param0], %rd48;
	.param .b64 retval0;
	call.uni (retval0), 
	malloc, 
	(
	param0
	);
	ld.param.b64 	%rd49, [retval0];
	} // callseq 2
	@%p20 bra 	$L__BB0_40;
	and.b32  	%r33, %r209, 15;
	setp.lt.u32 	%p21, %r209, 16;
	mov.b32 	%r200, 0;
	@%p21 bra 	$L__BB0_31;
	and.b32  	%r200, %r209, 2147483632;
	mov.b32 	%r198, 0;
$L__BB0_30:
	.pragma "nounroll";
	mul.wide.u32 	%rd50, %r198, 4;
	add.s64 	%rd51, %rd49, %rd50;
	mov.b32 	%r115, -1;
	st.u32 	[%rd51], %r115;
	st.u32 	[%rd51+4], %r115;
	st.u32 	[%rd51+8], %r115;
	st.u32 	[%rd51+12], %r115;
	st.u32 	[%rd51+16], %r115;
	st.u32 	[%rd51+20], %r115;
	st.u32 	[%rd51+24], %r115;
	st.u32 	[%rd51+28], %r115;
	st.u32 	[%rd51+32], %r115;
	st.u32 	[%rd51+36], %r115;
	st.u32 	[%rd51+40], %r115;
	st.u32 	[%rd51+44], %r115;
	st.u32 	[%rd51+48], %r115;
	st.u32 	[%rd51+52], %r115;
	st.u32 	[%rd51+56], %r115;
	st.u32 	[%rd51+60], %r115;
	add.s32 	%r198, %r198, 16;
	setp.ne.s32 	%p22, %r198, %r200;
	@%p22 bra 	$L__BB0_30;
$L__BB0_31:
	setp.eq.s32 	%p23, %r33, 0;
	@%p23 bra 	$L__BB0_40;
	and.b32  	%r38, %r209, 7;
	setp.lt.u32 	%p24, %r33, 8;
	@%p24 bra 	$L__BB0_34;
	mul.wide.u32 	%rd52, %r200, 4;
	add.s64 	%rd53, %rd49, %rd52;
	mov.b32 	%r116, -1;
	st.u32 	[%rd53], %r116;
	st.u32 	[%rd53+4], %r116;
	st.u32 	[%rd53+8], %r116;
	st.u32 	[%rd53+12], %r116;
	st.u32 	[%rd53+16], %r116;
	st.u32 	[%rd53+20], %r116;
	st.u32 	[%rd53+24], %r116;
	st.u32 	[%rd53+28], %r116;
	add.s32 	%r200, %r200, 8;
$L__BB0_34:
	setp.eq.s32 	%p25, %r38, 0;
	@%p25 bra 	$L__BB0_40;
	and.b32  	%r41, %r209, 3;
	setp.lt.u32 	%p26, %r38, 4;
	@%p26 bra 	$L__BB0_37;
	mul.wide.u32 	%rd54, %r200, 4;
	add.s64 	%rd55, %rd49, %rd54;
	mov.b32 	%r117, -1;
	st.u32 	[%rd55], %r117;
	st.u32 	[%rd55+4], %r117;
	st.u32 	[%rd55+8], %r117;
	st.u32 	[%rd55+12], %r117;
	add.s32 	%r200, %r200, 4;
$L__BB0_37:
	setp.eq.s32 	%p27, %r41, 0;
	@%p27 bra 	$L__BB0_40;
	mov.b32 	%r203, 0;
$L__BB0_39:
	.pragma "nounroll";
	mul.wide.u32 	%rd56, %r200, 4;
	add.s64 	%rd57, %rd49, %rd56;
	mov.b32 	%r119, -1;
	st.u32 	[%rd57], %r119;
	add.s32 	%r200, %r200, 1;
	add.s32 	%r203, %r203, 1;
	setp.ne.s32 	%p28, %r203, %r41;
	@%p28 bra 	$L__BB0_39;
$L__BB0_40:
	{ // callseq 3, 0
	.param .b64 param0;
	st.param.b64 	[param0], 24;
	.param .b64 retval0;
	call.uni (retval0), 
	malloc, 
	(
	param0
	);
	ld.param.b64 	%rd58, [retval0];
	} // callseq 3
	st.u64 	[%rd58], %rd49;
	st.u64 	[%rd58+8], %rd92;
	st.u64 	[%rd58+16], %rd31;
	min.s32 	%r120, %r210, %r209;
	setp.lt.s32 	%p29, %r120, 1;
	@%p29 bra 	$L__BB0_76;
	cvta.to.global.u64 	%rd7, %rd26;
	{ // callseq 4, 0
	.param .b64 param0;
	st.param.b64 	[param0], 16;
	.param .b64 retval0;
	call.uni (retval0), 
	malloc, 
	(
	param0
	);
	ld.param.b64 	%rd59, [retval0];
	} // callseq 4
	mul.lo.s32 	%r122, %r209, %r210;
	mul.wide.u32 	%rd60, %r122, 4;
	{ // callseq 5, 0
	.param .b64 param0;
	st.param.b64 	[param0], %rd60;
	.param .b64 retval0;
	call.uni (retval0), 
	malloc, 
	(
	param0
	);
	ld.param.b64 	%rd61, [retval0];
	} // callseq 5
	st.u64 	[%rd59], %rd61;
	st.v2.u32 	[%rd59+8], {%r209, %r210};
	ld.global.f32 	%f1, [%rd1];
	ld.global.f32 	%f2, [%rd1+4];
	ld.global.f32 	%f12, [%rd1+16];
	cvt.rzi.s32.f32 	%r48, %f12;
	mov.f64 	%fd12, 0d401921FB54442EEA;
	{
	.reg .b32 %temp; 
	mov.b64 	{%temp, %r123}, %fd12;
	}
	{
	.reg .b32 %temp; 
	mov.b64 	{%r124, %temp}, %fd12;
	}
	setp.lt.s32 	%p30, %r123, 1048576;
	mov.f64 	%fd13, 0d437921FB54442EEA;
	{
	.reg .b32 %temp; 
	mov.b64 	{%temp, %r125}, %fd13;
	}
	{
	.reg .b32 %temp; 
	mov.b64 	{%r126, %temp}, %fd13;
	}
	mov.b32 	%r127, 1127219200;
	mov.b32 	%r128, -2147483648;
	mov.b64 	%fd1, {%r128, %r127};
	selp.b32 	%r129, %r125, %r123, %p30;
	selp.b32 	%r130, %r126, %r124, %p30;
	add.s32 	%r49, %r129, -1;
	selp.f64 	%fd14, 0d437921FB54442EEA, 0d401921FB54442EEA, %p30;
	fma.rn.f64 	%fd15, %fd14, 0d7FF0000000000000, 0d7FF0000000000000;
	{
	.reg .b32 %temp; 
	mov.b64 	{%temp, %r131}, %fd14;
	}
	and.b32  	%r132, %r131, 2147483647;
	setp.eq.s32 	%p31, %r132, 0;
	selp.f64 	%fd2, 0dFFF0000000000000, %fd15, %p31;
	selp.b32 	%r133, -1077, -1023, %p30;
	shr.u32 	%r134, %r129, 20;
	add.s32 	%r50, %r133, %r134;
	and.b32  	%r135, %r129, 1048575;
	or.b32  	%r51, %r135, 1072693248;
	mov.b64 	%fd3, {%r130, %r51};
	{
	.reg .b32 %temp; 
	mov.b64 	{%r136, %temp}, %fd3;
	}
	{
	.reg .b32 %temp; 
	mov.b64 	{%temp, %r137}, %fd3;
	}
	add.s32 	%r138, %r137, -1048576;
	mov.b64 	%fd4, {%r136, %r138};
	cvta.to.global.u64 	%rd9, %rd25;
	mov.b32 	%r206, 0;
	shl.b32 	%r141, %r48, 1;
$L__BB0_42:
	setp.lt.s32 	%p32, %r210, 1;
	@%p32 bra 	$L__BB0_51;
	shl.b32 	%r140, %r206, 2;
	cvt.u64.u32 	%rd63, %r140;
	cvt.s64.s32 	%rd64, %r141;
	add.s64 	%rd65, %rd64, %rd63;
	shl.b64 	%rd66, %rd65, 2;
	add.s64 	%rd10, %rd1, %rd66;
	mov.b32 	%r208, 0;
$L__BB0_44:
	setp.gt.u32 	%p33, %r49, 2146435070;
	shl.b32 	%r142, %r206, 1;
	mul.wide.u32 	%rd67, %r142, 4;
	add.s64 	%rd68, %rd1, %rd67;
	ld.global.f32 	%f13, [%rd68+24];
	sub.f32 	%f14, %f13, %f1;
	ld.global.f32 	%f15, [%rd68+28];
	sub.f32 	%f16, %f15, %f2;
	ld.global.f32 	%f17, [%rd10+24];
	ld.global.f32 	%f18, [%rd7];
	add.f32 	%f19, %f17, %f18;
	ld.global.f32 	%f20, [%rd10+28];
	ld.global.f32 	%f21, [%rd7+4];
	add.f32 	%f22, %f20, %f21;
	mul.wide.u32 	%rd69, %r208, 8;
	add.s64 	%rd70, %rd9, %rd69;
	mul.f32 	%f23, %f19, %f19;
	mul.f32 	%f24, %f22, %f22;
	sub.f32 	%f3, %f23, %f24;
	sub.f32 	%f25, %f19, %f22;
	sqrt.rn.f32 	%f26, %f25;
	cvt.f64.f32 	%fd16, %f26;
	rcp.rn.f64 	%fd17, %fd16;
	mul.f64 	%fd18, %fd17, 0d3FE6A09E60000000;
	cvt.rn.f32.f64 	%f27, %fd18;
	add.f32 	%f28, %f19, %f22;
	sqrt.rn.f32 	%f29, %f28;
	cvt.f64.f32 	%fd19, %f29;
	rcp.rn.f64 	%fd20, %fd19;
	mul.f64 	%fd21, %fd20, 0d3FE6A09E60000000;
	cvt.rn.f32.f64 	%f30, %fd21;
	ld.global.f32 	%f31, [%rd70];
	sub.f32 	%f32, %f14, %f31;
	ld.global.f32 	%f33, [%rd70+4];
	sub.f32 	%f34, %f16, %f33;
	mul.f32 	%f35, %f32, %f32;
	mul.f32 	%f36, %f35, %f27;
	mul.f32 	%f37, %f34, %f34;
	mul.f32 	%f38, %f37, %f30;
	mul.f32 	%f39, %f38, %f30;
	fma.rn.f32 	%f4, %f36, %f27, %f39;
	mov.f64 	%fd74, %fd2;
	@%p33 bra 	$L__BB0_46;
	setp.gt.u32 	%p34, %r51, 1073127582;
	selp.f64 	%fd22, %fd4, %fd3, %p34;
	selp.u32 	%r143, 1, 0, %p34;
	add.s32 	%r144, %r50, %r143;
	add.f64 	%fd23, %fd22, 0dBFF0000000000000;
	add.f64 	%fd24, %fd22, 0d3FF0000000000000;
	rcp.approx.ftz.f64 	%fd25, %fd24;
	neg.f64 	%fd26, %fd24;
	fma.rn.f64 	%fd27, %fd26, %fd25, 0d3FF0000000000000;
	fma.rn.f64 	%fd28, %fd27, %fd27, %fd27;
	fma.rn.f64 	%fd29, %fd28, %fd25, %fd25;
	mul.f64 	%fd30, %fd23, %fd29;
	fma.rn.f64 	%fd31, %fd23, %fd29, %fd30;
	mul.f64 	%fd32, %fd31, %fd31;
	fma.rn.f64 	%fd33, %fd32, 0d3EB1380B3AE80F1E, 0d3ED0EE258B7A8B04;
	fma.rn.f64 	%fd34, %fd33, %fd32, 0d3EF3B2669F02676F;
	fma.rn.f64 	%fd35, %fd34, %fd32, 0d3F1745CBA9AB0956;
	fma.rn.f64 	%fd36, %fd35, %fd32, 0d3F3C71C72D1B5154;
	fma.rn.f64 	%fd37, %fd36, %fd32, 0d3F624924923BE72D;
	fma.rn.f64 	%fd38, %fd37, %fd32, 0d3F8999999999A3C4;
	fma.rn.f64 	%fd39, %fd38, %fd32, 0d3FB5555555555554;
	sub.f64 	%fd40, %fd23, %fd31;
	add.f64 	%fd41, %fd40, %fd40;
	neg.f64 	%fd42, %fd31;
	fma.rn.f64 	%fd43, %fd42, %fd23, %fd41;
	mul.f64 	%fd44, %fd29, %fd43;
	mul.f64 	%fd45, %fd32, %fd39;
	fma.rn.f64 	%fd46, %fd45, %fd31, %fd44;
	xor.b32  	%r145, %r144, -2147483648;
	mov.b32 	%r146, 1127219200;
	mov.b64 	%fd47, {%r145, %r146};
	sub.f64 	%fd48, %fd47, %fd1;
	fma.rn.f64 	%fd49, %fd48, 0d3FE62E42FEFA39EF, %fd31;
	fma.rn.f64 	%fd50, %fd48, 0dBFE62E42FEFA39EF, %fd49;
	sub.f64 	%fd51, %fd50, %fd31;
	sub.f64 	%fd52, %fd46, %fd51;
	fma.rn.f64 	%fd53, %fd48, 0d3C7ABC9E3B39803F, %fd52;
	add.f64 	%fd74, %fd49, %fd53;
$L__BB0_46:
	setp.lt.f32 	%p35, %f3, 0f00800000;
	mul.f32 	%f40, %f3, 0f4B000000;
	selp.f32 	%f41, %f40, %f3, %p35;
	mov.b32 	%r147, %f41;
	add.s32 	%r148, %r147, -1059760811;
	and.b32  	%r149, %r148, -8388608;
	sub.s32 	%r150, %r147, %r149;
	mov.b32 	%f42, %r150;
	add.f32 	%f43, %f42, 0fBF800000;
	cvt.rn.f32.f64 	%f44, %fd74;
	add.f32 	%f45, %f44, %f44;
	fma.rn.f32 	%f46, %f4, 0f40000000, %f45;
	setp.eq.f32 	%p36, %f41, 0f00000000;
	fma.rn.f32 	%f47, %f41, 0f7F800000, 0f7F800000;
	setp.gt.u32 	%p37, %r147, 2139095039;
	fma.rn.f32 	%f48, %f43, 0fBE055027, 0f3E1039F6;
	fma.rn.f32 	%f49, %f48, %f43, 0fBDF8CDCC;
	fma.rn.f32 	%f50, %f49, %f43, 0f3E0F2955;
	fma.rn.f32 	%f51, %f50, %f43, 0fBE2AD8B9;
	fma.rn.f32 	%f52, %f51, %f43, 0f3E4CED0B;
	fma.rn.f32 	%f53, %f52, %f43, 0fBE7FFF22;
	fma.rn.f32 	%f54, %f53, %f43, 0f3EAAAA78;
	fma.rn.f32 	%f55, %f54, %f43, 0fBF000000;
	mul.f32 	%f56, %f43, %f55;
	fma.rn.f32 	%f57, %f56, %f43, %f43;
	cvt.rn.f32.s32 	%f58, %r149;
	selp.f32 	%f59, 0fC1B80000, 0f00000000, %p35;
	fma.rn.f32 	%f60, %f58, 0f34000000, %f59;
	fma.rn.f32 	%f61, %f60, 0f3F317218, %f57;
	selp.f32 	%f62, %f47, %f61, %p37;
	selp.f32 	%f63, 0fFF800000, %f62, %p36;
	add.f32 	%f64, %f63, %f46;
	cvt.f64.f32 	%fd54, %f64;
	mul.f64 	%fd7, %fd54, 0dBFE0000000000000;
	fma.rn.f64 	%fd55, %fd7, 0d3FF71547652B82FE, 0d4338000000000000;
	{
	.reg .b32 %temp; 
	mov.b64 	{%r57, %temp}, %fd55;
	}
	mov.f64 	%fd56, 0dC338000000000000;
	add.rn.f64 	%fd57, %fd55, %fd56;
	fma.rn.f64 	%fd58, %fd57, 0dBFE62E42FEFA39EF, %fd7;
	fma.rn.f64 	%fd59, %fd57, 0dBC7ABC9E3B39803F, %fd58;
	fma.rn.f64 	%fd60, %fd59, 0d3E5ADE1569CE2BDF, 0d3E928AF3FCA213EA;
	fma.rn.f64 	%fd61, %fd60, %fd59, 0d3EC71DEE62401315;
	fma.rn.f64 	%fd62, %fd61, %fd59, 0d3EFA01997C89EB71;
	fma.rn.f64 	%fd63, %fd62, %fd59, 0d3F2A01A014761F65;
	fma.rn.f64 	%fd64, %fd63, %fd59, 0d3F56C16C1852B7AF;
	fma.rn.f64 	%fd65, %fd64, %fd59, 0d3F81111111122322;
	fma.rn.f64 	%fd66, %fd65, %fd59, 0d3FA55555555502A1;
	fma.rn.f64 	%fd67, %fd66, %fd59, 0d3FC5555555555511;
	fma.rn.f64 	%fd68, %fd67, %fd59, 0d3FE000000000000B;
	fma.rn.f64 	%fd69, %fd68, %fd59, 0d3FF0000000000000;
	fma.rn.f64 	%fd70, %fd69, %fd59, 0d3FF0000000000000;
	{
	.reg .b32 %temp; 
	mov.b64 	{%r58, %temp}, %fd70;
	}
	{
	.reg .b32 %temp; 
	mov.b64 	{%temp, %r59}, %fd70;
	}
	shl.b32 	%r151, %r57, 20;
	add.s32 	%r152, %r151, %r59;
	mov.b64 	%fd75, {%r58, %r152};
	{
	.reg .b32 %temp; 
	mov.b64 	{%temp, %r153}, %fd7;
	}
	mov.b32 	%f65, %r153;
	abs.f32 	%f5, %f65;
	setp.lt.f32 	%p38, %f5, 0f4086232B;
	@%p38 bra 	$L__BB0_49;
	setp.lt.f64 	%p39, %fd7, 0d0000000000000000;
	add.f64 	%fd71, %fd7, 0d7FF0000000000000;
	selp.f64 	%fd75, 0d0000000000000000, %fd71, %p39;
	setp.geu.f32 	%p40, %f5, 0f40874800;
	@%p40 bra 	$L__BB0_49;
	shr.u32 	%r154, %r57, 31;
	add.s32 	%r155, %r57, %r154;
	shr.s32 	%r156, %r155, 1;
	shl.b32 	%r157, %r156, 20;
	add.s32 	%r158, %r59, %r157;
	mov.b64 	%fd72, {%r58, %r158};
	sub.s32 	%r159, %r57, %r156;
	shl.b32 	%r160, %r159, 20;
	add.s32 	%r161, %r160, 1072693248;
	mov.b32 	%r162, 0;
	mov.b64 	%fd73, {%r162, %r161};
	mul.f64 	%fd75, %fd73, %fd72;
$L__BB0_49:
	cvt.rn.f32.f64 	%f66, %fd75;
	ld.u64 	%rd71, [%rd59];
	mad.lo.s32 	%r163, %r210, %r206, %r208;
	mul.wide.s32 	%rd72, %r163, 4;
	add.s64 	%rd73, %rd71, %rd72;
	st.f32 	[%rd73], %f66;
	add.s32 	%r208, %r208, 1;
	ld.u32 	%r210, [%rd59+12];
	setp.lt.s32 	%p41, %r208, %r210;
	@%p41 bra 	$L__BB0_44;
	ld.u32 	%r209, [%rd59+8];
$L__BB0_51:
	add.s32 	%r206, %r206, 1;
	setp.lt.s32 	%p42, %r206, %r209;
	@%p42 bra 	$L__BB0_42;
	ld.u64 	%rd11, [%rd59];
	mul.lo.s32 	%r66, %r210, %r209;
	setp.lt.s32 	%p43, %r66, 2;
	@%p43 bra 	$L__BB0_58;
	mov.b32 	%r211, 1;
$L__BB0_54:
	mul.wide.u32 	%rd74, %r211, 4;
	add.s64 	%rd75, %rd11, %rd74;
	ld.f32 	%f67, [%rd75];
	cvt.rzi.s32.f32 	%r165, %f67;
	cvt.rn.f32.s32 	%f6, %r165;
	mov.u32 	%r212, %r211;
$L__BB0_55:
	add.s32 	%r74, %r212, -1;
	mul.wide.u32 	%rd76, %r74, 4;
	add.s64 	%rd12, %rd11, %rd76;
	ld.f32 	%f7, [%rd12];
	setp.leu.f32 	%p44, %f7, %f6;
	mov.u32 	%r213, %r212;
	@%p44 bra 	$L__BB0_57;
	st.f32 	[%rd12+4], %f7;
	setp.gt.s32 	%p45, %r212, 1;
	mov.b32 	%r213, 0;
	mov.u32 	%r212, %r74;
	@%p45 bra 	$L__BB0_55;
$L__BB0_57:
	mul.wide.s32 	%rd77, %r213, 4;
	add.s64 	%rd78, %rd11, %rd77;
	st.f32 	[%rd78], %f6;
	add.s32 	%r211, %r211, 1;
	setp.eq.s32 	%p46, %r211, %r66;
	@%p46 bra 	$L__BB0_58;
	bra.uni 	$L__BB0_54;
$L__BB0_58:
	add.s32 	%r67, %r66, -2;
	add.s32 	%r168, %r66, -3;
	max.s32 	%r169, %r168, 1;
	setp.gt.s32 	%p47, %r168, 1;
	selp.u32 	%r170, 1, 0, %p47;
	not.b32 	%r171, %r170;
	add.s32 	%r172, %r169, %r171;
	shr.u32 	%r173, %r172, 1;
	add.s32 	%r68, %r173, %r170;
	add.s32 	%r174, %r68, 1;
	and.b32  	%r69, %r174, 3;
	and.b32  	%r70, %r174, -4;
	neg.s32 	%r71, %r70;
	mov.b32 	%r214, 0;
$L__BB0_59:
	setp.lt.s32 	%p48, %r66, 3;
	ld.u64 	%rd13, [%rd59];
	@%p48 bra 	$L__BB0_68;
	setp.lt.u32 	%p49, %r68, 3;
	mov.b32 	%r219, 0;
	mov.u32 	%r218, %r67;
	@%p49 bra 	$L__BB0_64;
	add.s64 	%rd91, %rd13, 8;
	add.s64 	%rd15, %rd13, -4;
	mov.u32 	%r215, %r71;
	mov.u32 	%r216, %r66;
	mov.u32 	%r217, %r67;
$L__BB0_62:
	mul.wide.s32 	%rd79, %r217, 4;
	add.s64 	%rd80, %rd15, %rd79;
	ld.f32 	%f68, [%rd91+-8];
	cvt.rzi.s32.f32 	%r176, %f68;
	ld.f32 	%f69, [%rd80+4];
	st.f32 	[%rd91+-8], %f69;
	cvt.rn.f32.s32 	%f70, %r176;
	st.f32 	[%rd80+4], %f70;
	ld.f32 	%f71, [%rd91+-4];
	cvt.rzi.s32.f32 	%r177, %f71;
	ld.f32 	%f72, [%rd80];
	st.f32 	[%rd91+-4], %f72;
	cvt.rn.f32.s32 	%f73, %r177;
	st.f32 	[%rd80], %f73;
	ld.f32 	%f74, [%rd91];
	cvt.rzi.s32.f32 	%r178, %f74;
	ld.f32 	%f75, [%rd80+-4];
	st.f32 	[%rd91], %f75;
	cvt.rn.f32.s32 	%f76, %r178;
	st.f32 	[%rd80+-4], %f76;
	ld.f32 	%f77, [%rd91+4];
	cvt.rzi.s32.f32 	%r179, %f77;
	ld.f32 	%f78, [%rd80+-8];
	st.f32 	[%rd91+4], %f78;
	cvt.rn.f32.s32 	%f79, %r179;
	st.f32 	[%rd80+-8], %f79;
	add.s32 	%r217, %r217, -4;
	add.s32 	%r216, %r216, -4;
	add.s64 	%rd91, %rd91, 16;
	add.s32 	%r215, %r215, 4;
	setp.ne.s32 	%p50, %r215, 0;
	@%p50 bra 	$L__BB0_62;
	add.s32 	%r218, %r216, -2;
	mov.u32 	%r219, %r70;
$L__BB0_64:
	setp.eq.s32 	%p51, %r69, 0;
	@%p51 bra 	$L__BB0_68;
	setp.eq.s32 	%p52, %r69, 1;
	mul.wide.u32 	%rd81, %r219, 4;
	add.s64 	%rd18, %rd13, %rd81;
	ld.f32 	%f80, [%rd18];
	cvt.rzi.s32.f32 	%r180, %f80;
	mul.wide.s32 	%rd82, %r218, 4;
	add.s64 	%rd19, %rd13, %rd82;
	ld.f32 	%f81, [%rd19];
	st.f32 	[%rd18], %f81;
	cvt.rn.f32.s32 	%f82, %r180;
	st.f32 	[%rd19], %f82;
	@%p52 bra 	$L__BB0_68;
	setp.eq.s32 	%p53, %r69, 2;
	ld.f32 	%f83, [%rd18+4];
	cvt.rzi.s32.f32 	%r181, %f83;
	ld.f32 	%f84, [%rd19+-4];
	st.f32 	[%rd18+4], %f84;
	cvt.rn.f32.s32 	%f85, %r181;
	st.f32 	[%rd19+-4], %f85;
	@%p53 bra 	$L__BB0_68;
	ld.f32 	%f86, [%rd18+8];
	cvt.rzi.s32.f32 	%r182, %f86;
	ld.f32 	%f87, [%rd19+-8];
	st.f32 	[%rd18+8], %f87;
	cvt.rn.f32.s32 	%f88, %r182;
	st.f32 	[%rd19+-8], %f88;
$L__BB0_68:
	setp.lt.s32 	%p54, %r66, 2;
	ld.u64 	%rd20, [%rd59];
	@%p54 bra 	$L__BB0_74;
	mov.b32 	%r220, 1;
$L__BB0_70:
	mul.wide.u32 	%rd83, %r220, 4;
	add.s64 	%rd84, %rd20, %rd83;
	ld.f32 	%f89, [%rd84];
	cvt.rzi.s32.f32 	%r184, %f89;
	cvt.rn.f32.s32 	%f8, %r184;
	mov.u32 	%r221, %r220;
$L__BB0_71:
	add.s32 	%r89, %r221, -1;
	mul.wide.u32 	%rd85, %r89, 4;
	add.s64 	%rd21, %rd20, %rd85;
	ld.f32 	%f9, [%rd21];
	setp.leu.f32 	%p55, %f9, %f8;
	mov.u32 	%r222, %r221;
	@%p55 bra 	$L__BB0_73;
	st.f32 	[%rd21+4], %f9;
	setp.gt.s32 	%p56, %r221, 1;
	mov.b32 	%r222, 0;
	mov.u32 	%r221, %r89;
	@%p56 bra 	$L__BB0_71;
$L__BB0_73:
	mul.wide.s32 	%rd86, %r222, 4;
	add.s64 	%rd87, %rd20, %rd86;
	st.f32 	[%rd87], %f8;
	add.s32 	%r220, %r220, 1;
	setp.ne.s32 	%p57, %r220, %r66;
	@%p57 bra 	$L__BB0_70;
$L__BB0_74:
	add.s32 	%r214, %r214, 1;
	setp.ne.s32 	%p58, %r214, 32;
	@%p58 bra 	$L__BB0_59;
	ld.u64 	%rd88, [%rd59];
	{ // callseq 6, 0
	.param .b64 param0;
	st.param.b64 	[param0], %rd88;
	call.uni 
	free, 
	(
	param0
	);
	} // callseq 6
	{ // callseq 7, 0
	.param .b64 param0;
	st.param.b64 	[param0], %rd59;
	call.uni 
	free, 
	(
	param0
	);
	} // callseq 7
	ld.u64 	%rd92, [%rd58+8];
$L__BB0_76:
	{ // callseq 8, 0
	.param .b64 param0;
	st.param.b64 	[param0], %rd92;
	call.uni 
	free, 
	(
	param0
	);
	} // callseq 8
	ld.u64 	%rd89, [%rd58+16];
	{ // callseq 9, 0
	.param .b64 param0;
	st.param.b64 	[param0], %rd89;
	call.uni 
	free, 
	(
	param0
	);
	} // callseq 9
	ld.u64 	%rd90, [%rd58];
	{ // callseq 10, 0
	.param .b64 param0;
	st.param.b64 	[param0], %rd90;
	call.uni 
	free, 
	(
	param0
	);
	} // callseq 10
	{ // callseq 11, 0
	.param .b64 param0;
	st.param.b64 	[param0], %rd58;
	call.uni 
	free, 
	(
	param0
	);
	} // callseq 11
$L__BB0_77:
	ret;

}


// ===== COMPILED SASS (sm_100) =====

	.target	sm_100

	.elftype	@"ET_EXEC"


//--------------------- .note.nv.tkinfo           --------------------------
	.section	.note.nv.tkinfo,"",@"SHT_NOTE"
	.sectionflags	@"SHF_NOTE_NV_TKINFO"
	.tkinfo
        /*0018*/ 	.word	0x00000002
        /*0030*/ 	.string	""
        /*0030*/ 	.string	"ptxas"
        /*0030*/ 	.string	"Cuda compilation tools, release 13.0, V13.0.88"
        /*0030*/ 	.string	"Build cuda_13.0.r13.0/compiler.36424714_0"
        /*0030*/ 	.string	"-arch sm_100 -m 64 "



//--------------------- .note.nv.cuinfo           --------------------------
	.section	.note.nv.cuinfo,"",@"SHT_NOTE"
	.sectionflags	@"SHF_NOTE_NV_CUINFO"
        /*0018*/ 	.short	0x0002
        /*001a*/ 	.short	0x0064
        /*001c*/ 	.short	0x0082
	.zero		2


//--------------------- .nv.info                  --------------------------
	.section	.nv.info,"",@"SHT_CUDA_INFO"
	.align	4


	//----- nvinfo : EIATTR_REGCOUNT
	.align		4
        /*0000*/ 	.byte	0x04, 0x2f
        /*0002*/ 	.short	(.L_1 - .L_0)
	.align		4
.L_0:
        /*0004*/ 	.word	index@(_Z6updatePfPA2_fiiS_f)
        /*0008*/ 	.word	0x00000024


	//----- nvinfo : EIATTR_FRAME_SIZE
	.align		4
.L_1:
        /*000c*/ 	.byte	0x04, 0x11
        /*000e*/ 	.short	(.L_3 - .L_2)
	.align		4
.L_2:
        /*0010*/ 	.word	index@($__internal_1_$__cuda_sm20_sqrt_rn_f32_slowpath)
        /*0014*/ 	.word	0x00000000


	//----- nvinfo : EIATTR_FRAME_SIZE
	.align		4
.L_3:
        /*0018*/ 	.byte	0x04, 0x11
        /*001a*/ 	.short	(.L_5 - .L_4)
	.align		4
.L_4:
        /*001c*/ 	.word	index@($__internal_0_$__cuda_sm20_dblrcp_rn_slowpath_v3)
        /*0020*/ 	.word	0x00000000


	//----- nvinfo : EIATTR_FRAME_SIZE
	.align		4
.L_5:
        /*0024*/ 	.byte	0x04, 0x11
        /*0026*/ 	.short	(.L_7 - .L_6)
	.align		4
.L_6:
        /*0028*/ 	.word	index@(_Z6updatePfPA2_fiiS_f)
        /*002c*/ 	.word	0x00000000


	//----- nvinfo : EIATTR_MIN_STACK_SIZE
	.align		4
.L_7:
        /*0030*/ 	.byte	0x04, 0x12
        /*0032*/ 	.short	(.L_9 - .L_8)
	.align		4
.L_8:
        /*0034*/ 	.word	index@(_Z6updatePfPA2_fiiS_f)
        /*0038*/ 	.word	0x00000000
.L_9:


//--------------------- .nv.compat                --------------------------
	.section	.nv.compat,"",@"SHT_CUDA_COMPAT_INFO"
	.align	4
        /*0000*/ 	.byte	0x02, 0x09, 0x00, 0x00, 0x02, 0x02, 0x01, 0x00, 0x02, 0x05, 0x05, 0x00, 0x03, 0x07, 0x01, 0x01
        /*0010*/ 	.byte	0x02, 0x03, 0x00, 0x00, 0x02, 0x06, 0x01, 0x00, 0x04, 0x0b, 0x08, 0x00, 0x01, 0x00, 0x00, 0x00
        /*0020*/ 	.byte	0x00, 0x00, 0x00, 0x00


//--------------------- .nv.info._Z6updatePfPA2_fiiS_f --------------------------
	.section	.nv.info._Z6updatePfPA2_fiiS_f,"",@"SHT_CUDA_INFO"
	.sectionflags	@""
	.align	4


	//----- nvinfo : EIATTR_CUDA_API_VERSION
	.align		4
        /*0000*/ 	.byte	0x04, 0x37
        /*0002*/ 	.short	(.L_11 - .L_10)
.L_10:
        /*0004*/ 	.word	0x00000082


	//----- nvinfo : EIATTR_KPARAM_INFO
	.align		4
.L_11:
        /*0008*/ 	.byte	0x04, 0x17
        /*000a*/ 	.short	(.L_13 - .L_12)
.L_12:
        /*000c*/ 	.word	0x00000000
        /*0010*/ 	.short	0x0005
        /*0012*/ 	.short	0x0020
        /*0014*/ 	.byte	0x00, 0xf0, 0x11, 0x00


	//----- nvinfo : EIATTR_KPARAM_INFO
	.align		4
.L_13:
        /*0018*/ 	.byte	0x04, 0x17
        /*001a*/ 	.short	(.L_15 - .L_14)
.L_14:
        /*001c*/ 	.word	0x00000000
        /*0020*/ 	.short	0x0004
        /*0022*/ 	.short	0x0018
        /*0024*/ 	.byte	0x00, 0xf5, 0x21, 0x00


	//----- nvinfo : EIATTR_KPARAM_INFO
	.align		4
.L_15:
        /*0028*/ 	.byte	0x04, 0x17
        /*002a*/ 	.short	(.L_17 - .L_16)
.L_16:
        /*002c*/ 	.word	0x00000000
        /*0030*/ 	.short	0x0003
        /*0032*/ 	.short	0x0014
        /*0034*/ 	.byte	0x00, 0xf0, 0x11, 0x00


	//----- nvinfo : EIATTR_KPARAM_INFO
	.align		4
.L_17:
        /*0038*/ 	.byte	0x04, 0x17
        /*003a*/ 	.short	(.L_19 - .L_18)
.L_18:
        /*003c*/ 	.word	0x00000000
        /*0040*/ 	.short	0x0002
        /*0042*/ 	.short	0x0010
        /*0044*/ 	.byte	0x00, 0xf0, 0x11, 0x00


	//----- nvinfo : EIATTR_KPARAM_INFO
	.align		4
.L_19:
        /*0048*/ 	.byte	0x04, 0x17
        /*004a*/ 	.short	(.L_21 - .L_20)
.L_20:
        /*004c*/ 	.word	0x00000000
        /*0050*/ 	.short	0x0001
        /*0052*/ 	.short	0x0008
        /*0054*/ 	.byte	0x00, 0xf5, 0x21, 0x00


	//----- nvinfo : EIATTR_KPARAM_INFO
	.align		4
.L_21:
        /*0058*/ 	.byte	0x04, 0x17
        /*005a*/ 	.short	(.L_23 - .L_22)
.L_22:
        /*005c*/ 	.word	0x00000000
        /*0060*/ 	.short	0x0000
        /*0062*/ 	.short	0x0000
        /*0064*/ 	.byte	0x00, 0xf5, 0x21, 0x00


	//----- nvinfo : EIATTR_SPARSE_MMA_MASK
	.align		4
.L_23:
        /*0068*/ 	.byte	0x03, 0x50
        /*006a*/ 	.short	0x0000


	//----- nvinfo : EIATTR_MAXREG_COUNT
	.align		4
        /*006c*/ 	.byte	0x03, 0x1b
        /*006e*/ 	.short	0x00ff


	//----- nvinfo : EIATTR_EXTERNS
	.align		4
        /*0070*/ 	.byte	0x04, 0x0f
        /*0072*/ 	.short	(.L_25 - .L_24)


	//   ....[0]....
	.align		4
.L_24:
        /*0074*/ 	.word	index@(malloc)


	//   ....[1]....
	.align		4
        /*0078*/ 	.word	index@(free)


	//----- nvinfo : EIATTR_MERCURY_ISA_VERSION
	.align		4
.L_25:
        /*007c*/ 	.byte	0x03, 0x5f
        /*007e*/ 	.short	0x0101


	//----- nvinfo : EIATTR_VRC_CTA_INIT_COUNT
	.align		4
        /*0080*/ 	.byte	0x02, 0x4a
	.zero		1
	.zero		1


	//----- nvinfo : EIATTR_SYSCALL_OFFSETS
	.align		4
        /*0084*/ 	.byte	0x04, 0x46
        /*0086*/ 	.short	(.L_27 - .L_26)


	//   ....[0]....
.L_26:
        /*0088*/ 	.word	0x00000210


	//   ....[1]....
        /*008c*/ 	.word	0x000002b0


	//   ....[2]....
        /*0090*/ 	.word	0x00000c50


	//   ....[3]....
        /*0094*/ 	.word	0x00001150


	//   ....[4]....
        /*0098*/ 	.word	0x00001240


	//   ....[5]....
        /*009c*/ 	.word	0x000012e0


	//   ....[6]....
        /*00a0*/ 	.word	0x00002eb0


	//   ....[7]....
        /*00a4*/ 	.word	0x00002f00


	//   ....[8]....
        /*00a8*/ 	.word	0x00002f80


	//   ....[9]....
        /*00ac*/ 	.word	0x00002fc0


	//   ....[10]....
        /*00b0*/ 	.word	0x00003000


	//   ....[11]....
        /*00b4*/ 	.word	0x00003050


	//----- nvinfo : EIATTR_EXIT_INSTR_OFFSETS
	.align		4
.L_27:
        /*00b8*/ 	.byte	0x04, 0x1c
        /*00ba*/ 	.short	(.L_29 - .L_28)


	//   ....[0]....
.L_28:
        /*00bc*/ 	.word	0x000000d0


	//   ....[1]....
        /*00c0*/ 	.word	0x00003060


	//----- nvinfo : EIATTR_CRS_STACK_SIZE
	.align		4
.L_29:
        /*00c4*/ 	.byte	0x04, 0x1e
        /*00c6*/ 	.short	(.L_31 - .L_30)
.L_30:
        /*00c8*/ 	.word	0x00000000


	//----- nvinfo : EIATTR_CBANK_PARAM_SIZE
	.align		4
.L_31:
        /*00cc*/ 	.byte	0x03, 0x19
        /*00ce*/ 	.short	0x0024


	//----- nvinfo : EIATTR_PARAM_CBANK
	.align		4
        /*00d0*/ 	.byte	0x04, 0x0a
        /*00d2*/ 	.short	(.L_33 - .L_32)
	.align		4
.L_32:
        /*00d4*/ 	.word	index@(.nv.constant0._Z6updatePfPA2_fiiS_f)
        /*00d8*/ 	.short	0x0380
        /*00da*/ 	.short	0x0024


	//----- nvinfo : EIATTR_SW_WAR
	.align		4
.L_33:
        /*00dc*/ 	.byte	0x04, 0x36
        /*00de*/ 	.short	(.L_35 - .L_34)
.L_34:
        /*00e0*/ 	.word	0x00000008
.L_35:


//--------------------- .nv.callgraph             --------------------------
	.section	.nv.callgraph,"",@"SHT_CUDA_CALLGRAPH"
	.align	4
	.sectionentsize	8
	.align		4
        /*0000*/ 	.word	0x00000000
	.align		4
        /*0004*/ 	.word	0xffffffff
	.align		4
        /*0008*/ 	.word	index@(_Z6updatePfPA2_fiiS_f)
	.align		4
        /*000c*/ 	.word	index@(free)
	.align		4
        /*0010*/ 	.word	index@(_Z6updatePfPA2_fiiS_f)
	.align		4
        /*0014*/ 	.word	index@(malloc)
	.align		4
        /*0018*/ 	.word	0x00000000
	.align		4
        /*001c*/ 	.word	0xfffffffe
	.align		4
        /*0020*/ 	.word	0x00000000
	.align		4
        /*0024*/ 	.word	0xfffffffd
	.align		4
        /*0028*/ 	.word	0x00000000
	.align		4
        /*002c*/ 	.word	0xfffffffc


//--------------------- .nv.constant4             --------------------------
	.section	.nv.constant4,"a",@progbits
	.align	8
	.align		8
.nv.constant4:
        /*0000*/ 	.dword	malloc
	.align		8
        /*0008*/ 	.dword	free


//--------------------- .text._Z6updatePfPA2_fiiS_f --------------------------
	.section	.text._Z6updatePfPA2_fiiS_f,"ax",@progbits
	.align	128
        .global         _Z6updatePfPA2_fiiS_f
        .type           _Z6updatePfPA2_fiiS_f,@function
        .size           _Z6updatePfPA2_fiiS_f,(.L_x_82 - _Z6updatePfPA2_fiiS_f)
        .other          _Z6updatePfPA2_fiiS_f,@"STO_CUDA_ENTRY STV_DEFAULT"
_Z6updatePfPA2_fiiS_f:
.text._Z6updatePfPA2_fiiS_f:
[----:B------:R-:W0:Y:S01]  /*0000*/  LDC R1, c[0x0][0x37c] ;  /* 0x0000df00ff017b82 */ /* 0x000e220000000800 */
[----:B------:R-:W1:Y:S07]  /*0010*/  S2R R3, SR_TID.Y ;  /* 0x0000000000037919 */ /* 0x000e6e0000002200 */
[----:B------:R-:W-:Y:S01]  /*0020*/  S2UR UR4, SR_CTAID.X ;  /* 0x00000000000479c3 */ /* 0x000fe20000002500 */
[----:B------:R-:W2:Y:S01]  /*0030*/  LDCU UR6, c[0x0][0x370] ;  /* 0x00006e00ff0677ac */ /* 0x000ea20008000800 */
[----:B------:R-:W3:Y:S01]  /*0040*/  S2R R5, SR_TID.X ;  /* 0x0000000000057919 */ /* 0x000ee20000002100 */
[----:B------:R-:W3:Y:S05]  /*0050*/  LDCU UR7, c[0x0][0x360] ;  /* 0x00006c00ff0777ac */ /* 0x000eea0008000800 */
[----:B------:R-:W2:Y:S01]  /*0060*/  S2UR UR5, SR_CTAID.Y ;  /* 0x00000000000579c3 */ /* 0x000ea20000002600 */
[----:B------:R-:W4:Y:S07]  /*0070*/  LDCU UR8, c[0x0][0x390] ;  /* 0x00007200ff0877ac */ /* 0x000f2e0008000800 */
[----:B------:R-:W1:Y:S01]  /*0080*/  LDC R0, c[0x0][0x364] ;  /* 0x0000d900ff007b82 */ /* 0x000e620000000800 */
[----:B--2---:R-:W-:-:S06]  /*0090*/  UIMAD UR4, UR5, UR6, UR4 ;  /* 0x00000006050472a4 */ /* 0x004fcc000f8e0204 */
[----:B-1----:R-:W-:-:S04]  /*00a0*/  IMAD R0, R0, UR4, R3 ;  /* 0x0000000400007c24 */ /* 0x002fc8000f8e0203 */
[----:B---3--:R-:W-:-:S05]  /*00b0*/  IMAD R0, R0, UR7, R5 ;  /* 0x0000000700007c24 */ /* 0x008fca000f8e0205 */
[----:B----4-:R-:W-:-:S13]  /*00c0*/  ISETP.GE.AND P0, PT, R0, UR8, PT ;  /* 0x0000000800007c0c */ /* 0x010fda000bf06270 */
[----:B0-----:R-:W-:Y:S05]  /*00d0*/  @P0 EXIT ;  /* 0x000000000000094d */ /* 0x001fea0003800000 */
[----:B------:R-:W0:Y:S01]  /*00e0*/  LDC.64 R4, c[0x0][0x380] ;  /* 0x0000e000ff047b82 */ /* 0x000e220000000a00 */
[----:B------:R-:W0:Y:S07]  /*00f0*/  LDCU.64 UR36, c[0x0][0x358] ;  /* 0x00006b00ff2477ac */ /* 0x000e2e0008000a00 */
[----:B------:R-:W1:Y:S01]  /*0100*/  LDC.64 R22, c[0x0][0x380] ;  /* 0x0000e000ff167b82 */ /* 0x000e620000000a00 */
[----:B0-----:R-:W2:Y:S01]  /*0110*/  LDG.E R4, desc[UR36][R4.64+0x10] ;  /* 0x0000102404047981 */ /* 0x001ea2000c1e1900 */
[----:B------:R-:W-:Y:S01]  /*0120*/  IMAD.MOV.U32 R3, RZ, RZ, 0x6 ;  /* 0x00000006ff037424 */ /* 0x000fe200078e00ff */
[----:B--2---:R-:W0:Y:S03]  /*0130*/  F2I.TRUNC.NTZ R2, R4 ;  /* 0x0000000400027305 */ /* 0x004e26000020f100 */
[----:B0-----:R-:W-:-:S04]  /*0140*/  IMAD R3, R2, R3, 0x6 ;  /* 0x0000000602037424 */ /* 0x001fc800078e0203 */
[----:B------:R-:W-:-:S04]  /*0150*/  IMAD R3, R0, R3, RZ ;  /* 0x0000000300037224 */ /* 0x000fc800078e02ff */
[----:B-1----:R-:W-:-:S05]  /*0160*/  IMAD.WIDE R22, R3, 0x4, R22 ;  /* 0x0000000403167825 */ /* 0x002fca00078e0216 */
[----:B------:R-:W2:Y:S01]  /*0170*/  LDG.E R0, desc[UR36][R22.64+0x14] ;  /* 0x0000142416007981 */ /* 0x000ea2000c1e1900 */
[----:B------:R-:W-:Y:S01]  /*0180*/  MOV R17, 0x0 ;  /* 0x0000000000117802 */ /* 0x000fe20000000f00 */
[----:B------:R-:W0:Y:S03]  /*0190*/  LDCU UR4, c[0x0][0x394] ;  /* 0x00007280ff0477ac */ /* 0x000e260008000800 */
[----:B------:R1:W3:Y:S01]  /*01a0*/  LDC.64 R6, c[0x4][R17] ;  /* 0x0100000011067b82 */ /* 0x0002e20000000a00 */
[----:B0-----:R-:W-:Y:S01]  /*01b0*/  IMAD.U32 R27, RZ, RZ, UR4 ;  /* 0x00000004ff1b7e24 */ /* 0x001fe2000f8e00ff */
[----:B--2---:R-:W0:Y:S02]  /*01c0*/  F2I.TRUNC.NTZ R2, R0 ;  /* 0x0000000000027305 */ /* 0x004e24000020f100 */
[--C-:B0-----:R-:W-:Y:S01]  /*01d0*/  SHF.R.S32.HI R16, RZ, 0x1f, R2.reuse ;  /* 0x0000001fff107819 */ /* 0x101fe20000011402 */
[----:B------:R-:W-:-:S03]  /*01e0*/  IMAD.MOV.U32 R4, RZ, RZ, R2 ;  /* 0x000000ffff047224 */ /* 0x000fc600078e0002 */
[----:B-1-3--:R-:W-:-:S07]  /*01f0*/  MOV R5, R16 ;  /* 0x0000001000057202 */ /* 0x00afce0000000f00 */
[----:B------:R-:W-:-:S07]  /*0200*/  LEPC R20, `(.L_x_0) ;  /* 0x000000001014794e */ /* 0x000fce0000000000 */
[----:B------:R-:W-:Y:S05]  /*0210*/  CALL.ABS.NOINC R6 ;  /* 0x0000000006007343 */ /* 0x000fea0003c00000 */
.L_x_0:
[----:B------:R-:W0:Y:S01]  /*0220*/  LDCU UR4, c[0x0][0x394] ;  /* 0x00007280ff0477ac */ /* 0x000e220008000800 */
[----:B------:R1:W2:Y:S01]  /*0230*/  LDC.64 R6, c[0x4][R17] ;  /* 0x0100000011067b82 */ /* 0x0002a20000000a00 */
[----:B------:R-:W-:Y:S01]  /*0240*/  IMAD.MOV.U32 R28, RZ, RZ, R4 ;  /* 0x000000ffff1c7224 */ /* 0x000fe200078e0004 */
[----:B------:R-:W3:Y:S01]  /*0250*/  LDCU UR5, c[0x0][0x394] ;  /* 0x00007280ff0577ac */ /* 0x000ee20008000800 */
[----:B------:R-:W-:Y:S01]  /*0260*/  IMAD.MOV.U32 R29, RZ, RZ, R5 ;  /* 0x000000ffff1d7224 */ /* 0x000fe200078e0005 */
[----:B0-----:R-:W-:Y:S01]  /*0270*/  USHF.R.S32.HI UR4, URZ, 0x1f, UR4 ;  /* 0x0000001fff047899 */ /* 0x001fe20008011404 */
[----:B---3--:R-:W-:-:S05]  /*0280*/  IMAD.U32 R4, RZ, RZ, UR5 ;  /* 0x00000005ff047e24 */ /* 0x008fca000f8e00ff */
[----:B-1----:R-:W-:-:S07]  /*0290*/  MOV R5, UR4 ;  /* 0x0000000400057c02 */ /* 0x002fce0008000f00 */
[----:B------:R-:W-:-:S07]  /*02a0*/  LEPC R20, `(.L_x_1) ;  /* 0x000000001014794e */ /* 0x000fce0000000000 */
[----:B--2---:R-:W-:Y:S05]  /*02b0*/  CALL.ABS.NOINC R6 ;  /* 0x0000000006007343 */ /* 0x004fea0003c00000 */
.L_x_1:
[----:B------:R-:W-:Y:S01]  /*02c0*/  ISETP.GE.AND P0, PT, R2, 0x1, PT ;  /* 0x000000010200780c */ /* 0x000fe20003f06270 */
[----:B------:R-:W-:Y:S01]  /*02d0*/  BSSY.RECONVERGENT B0, `(.L_x_2) ;  /* 0x0000048000007945 */ /* 0x000fe20003800200 */
[----:B------:R-:W-:Y:S02]  /*02e0*/  IMAD.MOV.U32 R24, RZ, RZ, R4 ;  /* 0x000000ffff187224 */ /* 0x000fe400078e0004 */
[----:B------:R-:W-:-:S09]  /*02f0*/  IMAD.MOV.U32 R25, RZ, RZ, R5 ;  /* 0x000000ffff197224 */ /* 0x000fd200078e0005 */
[----:B------:R-:W-:Y:S05]  /*0300*/  @!P0 BRA `(.L_x_3) ;  /* 0x0000000400108947 */ /* 0x000fea0003800000 */
[C---:B------:R-:W-:Y:S01]  /*0310*/  ISETP.GE.U32.AND P1, PT, R2.reuse, 0x10, PT ;  /* 0x000000100200780c */ /* 0x040fe20003f26070 */
[----:B------:R-:W-:Y:S01]  /*0320*/  BSSY.RECONVERGENT B1, `(.L_x_4) ;  /* 0x000001c000017945 */ /* 0x000fe20003800200 */
[----:B------:R-:W-:Y:S01]  /*0330*/  LOP3.LUT R6, R2, 0xf, RZ, 0xc0, !PT ;  /* 0x0000000f02067812 */ /* 0x000fe200078ec0ff */
[----:B------:R-:W-:-:S03]  /*0340*/  IMAD.MOV.U32 R3, RZ, RZ, RZ ;  /* 0x000000ffff037224 */ /* 0x000fc600078e00ff */
[----:B------:R-:W-:-:S07]  /*0350*/  ISETP.NE.AND P0, PT, R6, RZ, PT ;  /* 0x000000ff0600720c */ /* 0x000fce0003f05270 */
[----:B------:R-:W-:Y:S06]  /*0360*/  @!P1 BRA `(.L_x_5) ;  /* 0x00000000005c9947 */ /* 0x000fec0003800000 */
[----:B------:R-:W-:Y:S01]  /*0370*/  HFMA2 R0, -RZ, RZ, 0, 0 ;  /* 0x00000000ff007431 */ /* 0x000fe200000001ff */
[----:B------:R-:W-:-:S07]  /*0380*/  LOP3.LUT R3, R2, 0x7ffffff0, RZ, 0xc0, !PT ;  /* 0x7ffffff002037812 */ /* 0x000fce00078ec0ff */
.L_x_6:
[C---:B0-----:R-:W-:Y:S01]  /*0390*/  IADD3 R4, P1, PT, R0.reuse, R28, RZ ;  /* 0x0000001c00047210 */ /* 0x041fe20007f3e0ff */
[----:B------:R-:W-:-:S04]  /*03a0*/  VIADD R0, R0, 0x10 ;  /* 0x0000001000007836 */ /* 0x000fc80000000000 */
[----:B------:R-:W-:Y:S01]  /*03b0*/  IMAD.X R5, RZ, RZ, R29, P1 ;  /* 0x000000ffff057224 */ /* 0x000fe200008e061d */
[----:B------:R-:W-:-:S04]  /*03c0*/  ISETP.NE.AND P1, PT, R0, R3, PT ;  /* 0x000000030000720c */ /* 0x000fc80003f25270 */
[----:B------:R0:W-:Y:S04]  /*03d0*/  ST.E.U8 desc[UR36][R4.64], RZ ;  /* 0x000000ff04007985 */ /* 0x0001e8000c101124 */
        /* <DEDUP_REMOVED lines=14> */
[----:B------:R0:W-:Y:S01]  /*04c0*/  ST.E.U8 desc[UR36][R4.64+0xf], RZ ;  /* 0x00000fff04007985 */ /* 0x0001e2000c101124 */
[----:B------:R-:W-:Y:S05]  /*04d0*/  @P1 BRA `(.L_x_6) ;  /* 0xfffffffc00ac1947 */ /* 0x000fea000383ffff */
.L_x_5:
[----:B------:R-:W-:Y:S05]  /*04e0*/  BSYNC.RECONVERGENT B1 ;  /* 0x0000000000017941 */ /* 0x000fea0003800200 */
.L_x_4:
[----:B------:R-:W-:Y:S05]  /*04f0*/  @!P0 BRA `(.L_x_3) ;  /* 0x0000000000948947 */ /* 0x000fea0003800000 */
[----:B------:R-:W-:Y:S01]  /*0500*/  ISETP.GE.U32.AND P0, PT, R6, 0x8, PT ;  /* 0x000000080600780c */ /* 0x000fe20003f06070 */
[----:B------:R-:W-:Y:S01]  /*0510*/  BSSY.RECONVERGENT B1, `(.L_x_7) ;  /* 0x000000f000017945 */ /* 0x000fe20003800200 */
[----:B------:R-:W-:-:S04]  /*0520*/  LOP3.LUT R0, R2, 0x7, RZ, 0xc0, !PT ;  /* 0x0000000702007812 */ /* 0x000fc800078ec0ff */
[----:B------:R-:W-:-:S07]  /*0530*/  ISETP.NE.AND P1, PT, R0, RZ, PT ;  /* 0x000000ff0000720c */ /* 0x000fce0003f25270 */
[----:B------:R-:W-:Y:S06]  /*0540*/  @!P0 BRA `(.L_x_8) ;  /* 0x00000000002c8947 */ /* 0x000fec0003800000 */
[C---:B0-----:R-:W-:Y:S02]  /*0550*/  IADD3 R4, P0, PT, R3.reuse, R28, RZ ;  /* 0x0000001c03047210 */ /* 0x041fe40007f1e0ff */
[----:B------:R-:W-:-:S03]  /*0560*/  IADD3 R3, PT, PT, R3, 0x8, RZ ;  /* 0x0000000803037810 */ /* 0x000fc60007ffe0ff */
[----:B------:R-:W-:-:S05]  /*0570*/  IMAD.X R5, RZ, RZ, R29, P0 ;  /* 0x000000ffff057224 */ /* 0x000fca00000e061d */
[----:B------:R1:W-:Y:S04]  /*0580*/  ST.E.U8 desc[UR36][R4.64], RZ ;  /* 0x000000ff04007985 */ /* 0x0003e8000c101124 */
[----:B------:R1:W-:Y:S04]  /*0590*/  ST.E.U8 desc[UR36][R4.64+0x1], RZ ;  /* 0x000001ff04007985 */ /* 0x0003e8000c101124 */
[----:B------:R1:W-:Y:S04]  /*05a0*/  ST.E.U8 desc[UR36][R4.64+0x2], RZ ;  /* 0x000002ff04007985 */ /* 0x0003e8000c101124 */
[----:B------:R1:W-:Y:S04]  /*05b0*/  ST.E.U8 desc[UR36][R4.64+0x3], RZ ;  /* 0x000003ff04007985 */ /* 0x0003e8000c101124 */
[----:B------:R1:W-:Y:S04]  /*05c0*/  ST.E.U8 desc[UR36][R4.64+0x4], RZ ;  /* 0x000004ff04007985 */ /* 0x0003e8000c101124 */
[----:B------:R1:W-:Y:S04]  /*05d0*/  ST.E.U8 desc[UR36][R4.64+0x5], RZ ;  /* 0x000005ff04007985 */ /* 0x0003e8000c101124 */
[----:B------:R1:W-:Y:S04]  /*05e0*/  ST.E.U8 desc[UR36][R4.64+0x6], RZ ;  /* 0x000006ff04007985 */ /* 0x0003e8000c101124 */
[----:B------:R1:W-:Y:S02]  /*05f0*/  ST.E.U8 desc[UR36][R4.64+0x7], RZ ;  /* 0x000007ff04007985 */ /* 0x0003e4000c101124 */
.L_x_8:
[----:B------:R-:W-:Y:S05]  /*0600*/  BSYNC.RECONVERGENT B1 ;  /* 0x0000000000017941 */ /* 0x000fea0003800200 */
.L_x_7:
[----:B------:R-:W-:Y:S05]  /*0610*/  @!P1 BRA `(.L_x_3) ;  /* 0x00000000004c9947 */ /* 0x000fea0003800000 */
[----:B------:R-:W-:Y:S02]  /*0620*/  ISETP.GE.U32.AND P0, PT, R0, 0x4, PT ;  /* 0x000000040000780c */ /* 0x000fe40003f06070 */
[----:B------:R-:W-:-:S11]  /*0630*/  LOP3.LUT R7, R2, 0x3, RZ, 0xc0, !PT ;  /* 0x0000000302077812 */ /* 0x000fd600078ec0ff */
[C---:B01----:R-:W-:Y:S01]  /*0640*/  @P0 IADD3 R4, P1, PT, R3.reuse, R28, RZ ;  /* 0x0000001c03040210 */ /* 0x043fe20007f3e0ff */
[----:B------:R-:W-:-:S04]  /*0650*/  @P0 VIADD R3, R3, 0x4 ;  /* 0x0000000403030836 */ /* 0x000fc80000000000 */
[----:B------:R-:W-:Y:S01]  /*0660*/  @P0 IMAD.X R5, RZ, RZ, R29, P1 ;  /* 0x000000ffff050224 */ /* 0x000fe200008e061d */
[----:B------:R-:W-:-:S04]  /*0670*/  ISETP.NE.AND P1, PT, R7, RZ, PT ;  /* 0x000000ff0700720c */ /* 0x000fc80003f25270 */
[----:B------:R2:W-:Y:S04]  /*0680*/  @P0 ST.E.U8 desc[UR36][R4.64], RZ ;  /* 0x000000ff04000985 */ /* 0x0005e8000c101124 */
[----:B------:R2:W-:Y:S04]  /*0690*/  @P0 ST.E.U8 desc[UR36][R4.64+0x1], RZ ;  /* 0x000001ff04000985 */ /* 0x0005e8000c101124 */
[----:B------:R2:W-:Y:S04]  /*06a0*/  @P0 ST.E.U8 desc[UR36][R4.64+0x2], RZ ;  /* 0x000002ff04000985 */ /* 0x0005e8000c101124 */
[----:B------:R2:W-:Y:S01]  /*06b0*/  @P0 ST.E.U8 desc[UR36][R4.64+0x3], RZ ;  /* 0x000003ff04000985 */ /* 0x0005e2000c101124 */
[----:B------:R-:W-:Y:S05]  /*06c0*/  @!P1 BRA `(.L_x_3) ;  /* 0x0000000000209947 */ /* 0x000fea0003800000 */
[----:B------:R-:W-:-:S07]  /*06d0*/  IMAD.MOV.U32 R0, RZ, RZ, RZ ;  /* 0x000000ffff007224 */ /* 0x000fce00078e00ff */
.L_x_9:
[C---:B--2---:R-:W-:Y:S01]  /*06e0*/  IADD3 R4, P0, PT, R3.reuse, R28, RZ ;  /* 0x0000001c03047210 */ /* 0x044fe20007f1e0ff */
[----:B------:R-:W-:Y:S02]  /*06f0*/  VIADD R0, R0, 0x1 ;  /* 0x0000000100007836 */ /* 0x000fe40000000000 */
[----:B------:R-:W-:Y:S01]  /*0700*/  VIADD R3, R3, 0x1 ;  /* 0x0000000103037836 */ /* 0x000fe20000000000 */
[----:B------:R-:W-:Y:S02]  /*0710*/  IADD3.X R5, PT, PT, RZ, R29, RZ, P0, !PT ;  /* 0x0000001dff057210 */ /* 0x000fe400007fe4ff */
[----:B------:R-:W-:-:S03]  /*0720*/  ISETP.NE.AND P0, PT, R0, R7, PT ;  /* 0x000000070000720c */ /* 0x000fc60003f05270 */
[----:B------:R3:W-:Y:S10]  /*0730*/  ST.E.U8 desc[UR36][R4.64], RZ ;  /* 0x000000ff04007985 */ /* 0x0007f4000c101124 */
[----:B---3--:R-:W-:Y:S05]  /*0740*/  @P0 BRA `(.L_x_9) ;  /* 0xfffffffc00e40947 */ /* 0x008fea000383ffff */
.L_x_3:
[----:B------:R-:W-:Y:S05]  /*0750*/  BSYNC.RECONVERGENT B0 ;  /* 0x0000000000007941 */ /* 0x000fea0003800200 */
.L_x_2:
[----:B------:R-:W3:Y:S02]  /*0760*/  LDC R6, c[0x0][0x394] ;  /* 0x0000e500ff067b82 */ /* 0x000ee40000000800 */
[----:B---3--:R-:W-:-:S13]  /*0770*/  ISETP.GE.AND P0, PT, R6, 0x1, PT ;  /* 0x000000010600780c */ /* 0x008fda0003f06270 */
[----:B------:R-:W-:Y:S05]  /*0780*/  @!P0 BRA `(.L_x_10) ;  /* 0x0000000400148947 */ /* 0x000fea0003800000 */
[C---:B------:R-:W-:Y:S01]  /*0790*/  ISETP.GE.U32.AND P1, PT, R6.reuse, 0x10, PT ;  /* 0x000000100600780c */ /* 0x040fe20003f26070 */
[----:B------:R-:W-:Y:S01]  /*07a0*/  IMAD.MOV.U32 R3, RZ, RZ, RZ ;  /* 0x000000ffff037224 */ /* 0x000fe200078e00ff */
[----:B------:R-:W-:-:S04]  /*07b0*/  LOP3.LUT R7, R6, 0xf, RZ, 0xc0, !PT ;  /* 0x0000000f06077812 */ /* 0x000fc800078ec0ff */
[----:B------:R-:W-:-:S07]  /*07c0*/  ISETP.NE.AND P0, PT, R7, RZ, PT ;  /* 0x000000ff0700720c */ /* 0x000fce0003f05270 */
[----:B------:R-:W-:Y:S06]  /*07d0*/  @!P1 BRA `(.L_x_11) ;  /* 0x0000000000649947 */ /* 0x000fec0003800000 */
[----:B------:R-:W-:Y:S01]  /*07e0*/  BSSY.RECONVERGENT B0, `(.L_x_11) ;  /* 0x0000018000007945 */ /* 0x000fe20003800200 */
[----:B------:R-:W-:Y:S02]  /*07f0*/  LOP3.LUT R3, R6, 0x7ffffff0, RZ, 0xc0, !PT ;  /* 0x7ffffff006037812 */ /* 0x000fe400078ec0ff */
[----:B------:R-:W-:-:S07]  /*0800*/  MOV R0, RZ ;  /* 0x000000ff00007202 */ /* 0x000fce0000000f00 */
.L_x_12:
[C---:B0123--:R-:W-:Y:S01]  /*0810*/  IADD3 R4, P1, PT, R0.reuse, R24, RZ ;  /* 0x0000001800047210 */ /* 0x04ffe20007f3e0ff */
        /* <DEDUP_REMOVED lines=20> */
[----:B------:R-:W-:Y:S05]  /*0960*/  BSYNC.RECONVERGENT B0 ;  /* 0x0000000000007941 */ /* 0x000fea0003800200 */
.L_x_11:
[----:B------:R-:W-:Y:S04]  /*0970*/  BSSY.RECONVERGENT B0, `(.L_x_10) ;  /* 0x0000026000007945 */ /* 0x000fe80003800200 */
[----:B------:R-:W-:Y:S05]  /*0980*/  @!P0 BRA `(.L_x_13) ;  /* 0x0000000000908947 */ /* 0x000fea0003800000 */
[----:B------:R-:W-:Y:S02]  /*0990*/  ISETP.GE.U32.AND P0, PT, R7, 0x8, PT ;  /* 0x000000080700780c */ /* 0x000fe40003f06070 */
[----:B------:R-:W-:-:S04]  /*09a0*/  LOP3.LUT R8, R6, 0x7, RZ, 0xc0, !PT ;  /* 0x0000000706087812 */ /* 0x000fc800078ec0ff */
[----:B------:R-:W-:-:S07]  /*09b0*/  ISETP.NE.AND P1, PT, R8, RZ, PT ;  /* 0x000000ff0800720c */ /* 0x000fce0003f25270 */
[----:B------:R-:W-:Y:S06]  /*09c0*/  @!P0 BRA `(.L_x_14) ;  /* 0x00000000002c8947 */ /* 0x000fec0003800000 */
[C---:B0123--:R-:W-:Y:S02]  /*09d0*/  IADD3 R4, P0, PT, R3.reuse, R24, RZ ;  /* 0x0000001803047210 */ /* 0x04ffe40007f1e0ff */
        /* <DEDUP_REMOVED lines=10> */
.L_x_14:
[----:B------:R-:W-:Y:S05]  /*0a80*/  @!P1 BRA `(.L_x_13) ;  /* 0x0000000000509947 */ /* 0x000fea0003800000 */
[----:B------:R-:W-:Y:S02]  /*0a90*/  ISETP.GE.U32.AND P0, PT, R8, 0x4, PT ;  /* 0x000000040800780c */ /* 0x000fe40003f06070 */
[----:B------:R-:W-:-:S04]  /*0aa0*/  LOP3.LUT R0, R6, 0x3, RZ, 0xc0, !PT ;  /* 0x0000000306007812 */ /* 0x000fc800078ec0ff */
[----:B------:R-:W-:-:S07]  /*0ab0*/  ISETP.NE.AND P1, PT, R0, RZ, PT ;  /* 0x000000ff0000720c */ /* 0x000fce0003f25270 */
[----:B------:R-:W-:Y:S06]  /*0ac0*/  @!P0 BRA `(.L_x_15) ;  /* 0x00000000001c8947 */ /* 0x000fec0003800000 */
[C---:B01234-:R-:W-:Y:S01]  /*0ad0*/  IADD3 R4, P0, PT, R3.reuse, R24, RZ ;  /* 0x0000001803047210 */ /* 0x05ffe20007f1e0ff */
[----:B------:R-:W-:-:S04]  /*0ae0*/  VIADD R3, R3, 0x4 ;  /* 0x0000000403037836 */ /* 0x000fc80000000000 */
[----:B------:R-:W-:-:S05]  /*0af0*/  IMAD.X R5, RZ, RZ, R25, P0 ;  /* 0x000000ffff057224 */ /* 0x000fca00000e0619 */
[----:B------:R0:W-:Y:S04]  /*0b00*/  ST.E.U8 desc[UR36][R4.64], RZ ;  /* 0x000000ff04007985 */ /* 0x0001e8000c101124 */
[----:B------:R0:W-:Y:S04]  /*0b10*/  ST.E.U8 desc[UR36][R4.64+0x1], RZ ;  /* 0x000001ff04007985 */ /* 0x0001e8000c101124 */
[----:B------:R0:W-:Y:S04]  /*0b20*/  ST.E.U8 desc[UR36][R4.64+0x2], RZ ;  /* 0x000002ff04007985 */ /* 0x0001e8000c101124 */
[----:B------:R0:W-:Y:S02]  /*0b30*/  ST.E.U8 desc[UR36][R4.64+0x3], RZ ;  /* 0x000003ff04007985 */ /* 0x0001e4000c101124 */
.L_x_15:
[----:B------:R-:W-:Y:S05]  /*0b40*/  @!P1 BRA `(.L_x_13) ;  /* 0x0000000000209947 */ /* 0x000fea0003800000 */
[----:B------:R-:W-:-:S07]  /*0b50*/  IMAD.MOV.U32 R7, RZ, RZ, RZ ;  /* 0x000000ffff077224 */ /* 0x000fce00078e00ff */
.L_x_16:
[----:B01234-:R-:W-:Y:S01]  /*0b60*/  IADD3 R4, P0, PT, R3, R24, RZ ;  /* 0x0000001803047210 */ /* 0x01ffe20007f1e0ff */
[----:B------:R-:W-:Y:S02]  /*0b70*/  VIADD R7, R7, 0x1 ;  /* 0x0000000107077836 */ /* 0x000fe40000000000 */
[----:B------:R-:W-:Y:S01]  /*0b80*/  VIADD R3, R3, 0x1 ;  /* 0x0000000103037836 */ /* 0x000fe20000000000 */
[----:B------:R-:W-:Y:S02]  /*0b90*/  IADD3.X R5, PT, PT, RZ, R25, RZ, P0, !PT ;  /* 0x00000019ff057210 */ /* 0x000fe400007fe4ff */
[----:B------:R-:W-:-:S03]  /*0ba0*/  ISETP.NE.AND P0, PT, R7, R0, PT ;  /* 0x000000000700720c */ /* 0x000fc60003f05270 */
[----:B------:R0:W-:Y:S10]  /*0bb0*/  ST.E.U8 desc[UR36][R4.64], RZ ;  /* 0x000000ff04007985 */ /* 0x0001f4000c101124 */
[----:B0-----:R-:W-:Y:S05]  /*0bc0*/  @P0 BRA `(.L_x_16) ;  /* 0xfffffffc00e40947 */ /* 0x001fea000383ffff */
.L_x_13:
[----:B------:R-:W-:Y:S05]  /*0bd0*/  BSYNC.RECONVERGENT B0 ;  /* 0x0000000000007941 */ /* 0x000fea0003800200 */
.L_x_10:
[----:B------:R-:W-:Y:S01]  /*0be0*/  MOV R0, 0x0 ;  /* 0x0000000000007802 */ /* 0x000fe20000000f00 */
[C---:B01234-:R-:W-:Y:S01]  /*0bf0*/  IMAD.SHL.U32 R4, R2.reuse, 0x4, RZ ;  /* 0x0000000402047824 */ /* 0x05ffe200078e00ff */
[C---:B------:R-:W-:Y:S02]  /*0c00*/  ISETP.GE.AND P0, PT, R2.reuse, 0x1, PT ;  /* 0x000000010200780c */ /* 0x040fe40003f06270 */
[----:B------:R0:W1:Y:S01]  /*0c10*/  LDC.64 R6, c[0x4][R0] ;  /* 0x0100000000067b82 */ /* 0x0000620000000a00 */
[----:B------:R-:W-:Y:S02]  /*0c20*/  SHF.L.U64.HI R5, R2, 0x2, R16 ;  /* 0x0000000202057819 */ /* 0x000fe40000010210 */
[----:B0-----:R-:W-:-:S08]  /*0c30*/  P2R R0, PR, RZ, 0x1 ;  /* 0x00000001ff007803 */ /* 0x001fd00000000000 */
[----:B------:R-:W-:-:S07]  /*0c40*/  LEPC R20, `(.L_x_17) ;  /* 0x000000001014794e */ /* 0x000fce0000000000 */
[----:B-1----:R-:W-:Y:S05]  /*0c50*/  CALL.ABS.NOINC R6 ;  /* 0x0000000006007343 */ /* 0x002fea0003c00000 */
.L_x_17:
[----:B------:R-:W-:Y:S01]  /*0c60*/  ISETP.GE.AND P6, PT, R2, 0x1, PT ;  /* 0x000000010200780c */ /* 0x000fe20003fc6270 */
[----:B------:R-:W-:Y:S01]  /*0c70*/  BSSY.RECONVERGENT B0, `(.L_x_18) ;  /* 0x0000048000007945 */ /* 0x000fe20003800200 */
[----:B------:R-:W-:Y:S01]  /*0c80*/  MOV R16, R4 ;  /* 0x0000000400107202 */ /* 0x000fe20000000f00 */
[----:B------:R-:W-:-:S10]  /*0c90*/  IMAD.MOV.U32 R17, RZ, RZ, R5 ;  /* 0x000000ffff117224 */ /* 0x000fd400078e0005 */
[----:B------:R-:W-:Y:S05]  /*0ca0*/  @!P6 BRA `(.L_x_19) ;  /* 0x000000040010e947 */ /* 0x000fea0003800000 */
[C---:B------:R-:W-:Y:S01]  /*0cb0*/  ISETP.GE.U32.AND P0, PT, R2.reuse, 0x10, PT ;  /* 0x000000100200780c */ /* 0x040fe20003f06070 */
[----:B------:R-:W-:Y:S01]  /*0cc0*/  BSSY.RECONVERGENT B1, `(.L_x_20) ;  /* 0x000001c000017945 */ /* 0x000fe20003800200 */
[----:B------:R-:W-:Y:S01]  /*0cd0*/  LOP3.LUT R6, R2, 0xf, RZ, 0xc0, !PT ;  /* 0x0000000f02067812 */ /* 0x000fe200078ec0ff */
[----:B------:R-:W-:-:S03]  /*0ce0*/  IMAD.MOV.U32 R3, RZ, RZ, RZ ;  /* 0x000000ffff037224 */ /* 0x000fc600078e00ff */
[----:B------:R-:W-:-:S07]  /*0cf0*/  ISETP.NE.AND P1, PT, R6, RZ, PT ;  /* 0x000000ff0600720c */ /* 0x000fce0003f25270 */
[----:B------:R-:W-:Y:S06]  /*0d00*/  @!P0 BRA `(.L_x_21) ;  /* 0x00000000005c8947 */ /* 0x000fec0003800000 */
[----:B------:R-:W-:Y:S01]  /*0d10*/  LOP3.LUT R3, R2, 0x7ffffff0, RZ, 0xc0, !PT ;  /* 0x7ffffff002037812 */ /* 0x000fe200078ec0ff */
[----:B------:R-:W-:Y:S01]  /*0d20*/  IMAD.MOV.U32 R0, RZ, RZ, RZ ;  /* 0x000000ffff007224 */ /* 0x000fe200078e00ff */
[----:B------:R-:W-:-:S07]  /*0d30*/  MOV R7, 0xffffffff ;  /* 0xffffffff00077802 */ /* 0x000fce0000000f00 */
.L_x_22:
[----:B0-----:R-:W-:-:S04]  /*0d40*/  IMAD.WIDE.U32 R4, R0, 0x4, R16 ;  /* 0x0000000400047825 */ /* 0x001fc800078e0010 */
[----:B------:R-:W-:Y:S01]  /*0d50*/  VIADD R0, R0, 0x10 ;  /* 0x0000001000007836 */ /* 0x000fe20000000000 */
[----:B------:R0:W-:Y:S04]  /*0d60*/  ST.E desc[UR36][R4.64], R7 ;  /* 0x0000000704007985 */ /* 0x0001e8000c101924 */
[----:B------:R0:W-:Y:S01]  /*0d70*/  ST.E desc[UR36][R4.64+0x4], R7 ;  /* 0x0000040704007985 */ /* 0x0001e2000c101924 */
[----:B------:R-:W-:-:S03]  /*0d80*/  ISETP.NE.AND P0, PT, R0, R3, PT ;  /* 0x000000030000720c */ /* 0x000fc60003f05270 */
[----:B------:R0:W-:Y:S04]  /*0d90*/  ST.E desc[UR36][R4.64+0x8], R7 ;  /* 0x0000080704007985 */ /* 0x0001e8000c101924 */
        /* <DEDUP_REMOVED lines=12> */
[----:B------:R0:W-:Y:S01]  /*0e60*/  ST.E desc[UR36][R4.64+0x3c], R7 ;  /* 0x00003c0704007985 */ /* 0x0001e2000c101924 */
[----:B------:R-:W-:Y:S05]  /*0e70*/  @P0 BRA `(.L_x_22) ;  /* 0xfffffffc00b00947 */ /* 0x000fea000383ffff */
.L_x_21:
[----:B------:R-:W-:Y:S05]  /*0e80*/  BSYNC.RECONVERGENT B1 ;  /* 0x0000000000017941 */ /* 0x000fea0003800200 */
.L_x_20:
[----:B------:R-:W-:Y:S05]  /*0e90*/  @!P1 BRA `(.L_x_19) ;  /* 0x0000000000949947 */ /* 0x000fea0003800000 */
[----:B------:R-:W-:Y:S01]  /*0ea0*/  ISETP.GE.U32.AND P0, PT, R6, 0x8, PT ;  /* 0x000000080600780c */ /* 0x000fe20003f06070 */
[----:B------:R-:W-:Y:S01]  /*0eb0*/  BSSY.RECONVERGENT B1, `(.L_x_23) ;  /* 0x000000f000017945 */ /* 0x000fe20003800200 */
[----:B------:R-:W-:-:S04]  /*0ec0*/  LOP3.LUT R0, R2, 0x7, RZ, 0xc0, !PT ;  /* 0x0000000702007812 */ /* 0x000fc800078ec0ff */
[----:B------:R-:W-:-:S07]  /*0ed0*/  ISETP.NE.AND P1, PT, R0, RZ, PT ;  /* 0x000000ff0000720c */ /* 0x000fce0003f25270 */
[----:B------:R-:W-:Y:S06]  /*0ee0*/  @!P0 BRA `(.L_x_24) ;  /* 0x00000000002c8947 */ /* 0x000fec0003800000 */
[----:B0-----:R-:W-:Y:S02]  /*0ef0*/  IMAD.MOV.U32 R7, RZ, RZ, -0x1 ;  /* 0xffffffffff077424 */ /* 0x001fe400078e00ff */
[----:B------:R-:W-:-:S04]  /*0f00*/  IMAD.WIDE.U32 R4, R3, 0x4, R16 ;  /* 0x0000000403047825 */ /* 0x000fc800078e0010 */
[----:B------:R-:W-:Y:S01]  /*0f10*/  VIADD R3, R3, 0x8 ;  /* 0x0000000803037836 */ /* 0x000fe20000000000 */
[----:B------:R1:W-:Y:S04]  /*0f20*/  ST.E desc[UR36][R4.64], R7 ;  /* 0x0000000704007985 */ /* 0x0003e8000c101924 */
[----:B------:R1:W-:Y:S04]  /*0f30*/  ST.E desc[UR36][R4.64+0x4], R7 ;  /* 0x0000040704007985 */ /* 0x0003e8000c101924 */
[----:B------:R1:W-:Y:S04]  /*0f40*/  ST.E desc[UR36][R4.64+0x8], R7 ;  /* 0x0000080704007985 */ /* 0x0003e8000c101924 */
[----:B------:R1:W-:Y:S04]  /*0f50*/  ST.E desc[UR36][R4.64+0xc], R7 ;  /* 0x00000c0704007985 */ /* 0x0003e8000c101924 */
[----:B------:R1:W-:Y:S04]  /*0f60*/  ST.E desc[UR36][R4.64+0x10], R7 ;  /* 0x0000100704007985 */ /* 0x0003e8000c101924 */
[----:B------:R1:W-:Y:S04]  /*0f70*/  ST.E desc[UR36][R4.64+0x14], R7 ;  /* 0x0000140704007985 */ /* 0x0003e8000c101924 */
[----:B------:R1:W-:Y:S04]  /*0f80*/  ST.E desc[UR36][R4.64+0x18], R7 ;  /* 0x0000180704007985 */ /* 0x0003e8000c101924 */
[----:B------:R1:W-:Y:S02]  /*0f90*/  ST.E desc[UR36][R4.64+0x1c], R7 ;  /* 0x00001c0704007985 */ /* 0x0003e4000c101924 */
.L_x_24:
[----:B------:R-:W-:Y:S05]  /*0fa0*/  BSYNC.RECONVERGENT B1 ;  /* 0x0000000000017941 */ /* 0x000fea0003800200 */
.L_x_23:
[----:B------:R-:W-:Y:S05]  /*0fb0*/  @!P1 BRA `(.L_x_19) ;  /* 0x00000000004c9947 */ /* 0x000fea0003800000 */
[----:B------:R-:W-:Y:S02]  /*0fc0*/  ISETP.GE.U32.AND P0, PT, R0, 0x4, PT ;  /* 0x000000040000780c */ /* 0x000fe40003f06070 */
[----:B01----:R-:W-:-:S04]  /*0fd0*/  LOP3.LUT R7, R2, 0x3, RZ, 0xc0, !PT ;  /* 0x0000000302077812 */ /* 0x003fc800078ec0ff */
[----:B------:R-:W-:-:S07]  /*0fe0*/  ISETP.NE.AND P1, PT, R7, RZ, PT ;  /* 0x000000ff0700720c */ /* 0x000fce0003f25270 */
[----:B------:R-:W-:Y:S01]  /*0ff0*/  @P0 MOV R9, 0xffffffff ;  /* 0xffffffff00090802 */ /* 0x000fe20000000f00 */
[----:B------:R-:W-:-:S04]  /*1000*/  @P0 IMAD.WIDE.U32 R4, R3, 0x4, R16 ;  /* 0x0000000403040825 */ /* 0x000fc800078e0010 */
[----:B------:R-:W-:Y:S01]  /*1010*/  @P0 VIADD R3, R3, 0x4 ;  /* 0x0000000403030836 */ /* 0x000fe20000000000 */
[----:B------:R2:W-:Y:S04]  /*1020*/  @P0 ST.E desc[UR36][R4.64], R9 ;  /* 0x0000000904000985 */ /* 0x0005e8000c101924 */
[----:B------:R2:W-:Y:S04]  /*1030*/  @P0 ST.E desc[UR36][R4.64+0x4], R9 ;  /* 0x0000040904000985 */ /* 0x0005e8000c101924 */
[----:B------:R2:W-:Y:S04]  /*1040*/  @P0 ST.E desc[UR36][R4.64+0x8], R9 ;  /* 0x0000080904000985 */ /* 0x0005e8000c101924 */
[----:B------:R2:W-:Y:S01]  /*1050*/  @P0 ST.E desc[UR36][R4.64+0xc], R9 ;  /* 0x00000c0904000985 */ /* 0x0005e2000c101924 */
[----:B------:R-:W-:Y:S05]  /*1060*/  @!P1 BRA `(.L_x_19) ;  /* 0x0000000000209947 */ /* 0x000fea0003800000 */
[----:B------:R-:W-:Y:S02]  /*1070*/  IMAD.MOV.U32 R0, RZ, RZ, RZ ;  /* 0x000000ffff007224 */ /* 0x000fe400078e00ff */
[----:B--2---:R-:W-:-:S07]  /*1080*/  IMAD.MOV.U32 R9, RZ, RZ, -0x1 ;  /* 0xffffffffff097424 */ /* 0x004fce00078e00ff */
.L_x_25:
[----:B------:R-:W-:Y:S01]  /*1090*/  IMAD.WIDE.U32 R4, R3, 0x4, R16 ;  /* 0x0000000403047825 */ /* 0x000fe200078e0010 */
[----:B------:R-:W-:-:S03]  /*10a0*/  IADD3 R0, PT, PT, R0, 0x1, RZ ;  /* 0x0000000100007810 */ /* 0x000fc60007ffe0ff */
[----:B------:R-:W-:Y:S01]  /*10b0*/  VIADD R3, R3, 0x1 ;  /* 0x0000000103037836 */ /* 0x000fe20000000000 */
[----:B------:R3:W-:Y:S01]  /*10c0*/  ST.E desc[UR36][R4.64], R9 ;  /* 0x0000000904007985 */ /* 0x0007e2000c101924 */
[----:B------:R-:W-:-:S13]  /*10d0*/  ISETP.NE.AND P0, PT, R0, R7, PT ;  /* 0x000000070000720c */ /* 0x000fda0003f05270 */
[----:B---3--:R-:W-:Y:S05]  /*10e0*/  @P0 BRA `(.L_x_25) ;  /* 0xfffffffc00e80947 */ /* 0x008fea000383ffff */
.L_x_19:
[----:B------:R-:W-:Y:S05]  /*10f0*/  BSYNC.RECONVERGENT B0 ;  /* 0x0000000000007941 */ /* 0x000fea0003800200 */
.L_x_18:
[----:B------:R-:W-:Y:S01]  /*1100*/  MOV R26, 0x0 ;  /* 0x00000000001a7802 */ /* 0x000fe20000000f00 */
[----:B012---:R-:W-:Y:S02]  /*1110*/  IMAD.MOV.U32 R4, RZ, RZ, 0x18 ;  /* 0x00000018ff047424 */ /* 0x007fe400078e00ff */
[----:B------:R-:W-:Y:S01]  /*1120*/  IMAD.MOV.U32 R5, RZ, RZ, RZ ;  /* 0x000000ffff057224 */ /* 0x000fe200078e00ff */
[----:B------:R0:W1:Y:S06]  /*1130*/  LDC.64 R6, c[0x4][R26] ;  /* 0x010000001a067b82 */ /* 0x00006c0000000a00 */
[----:B------:R-:W-:-:S07]  /*1140*/  LEPC R20, `(.L_x_26) ;  /* 0x000000001014794e */ /* 0x000fce0000000000 */
[----:B01----:R-:W-:Y:S05]  /*1150*/  CALL.ABS.NOINC R6 ;  /* 0x0000000006007343 */ /* 0x003fea0003c00000 */
.L_x_26:
[----:B------:R-:W0:Y:S01]  /*1160*/  LDCU UR4, c[0x0][0x394] ;  /* 0x00007280ff0477ac */ /* 0x000e220008000800 */
[----:B------:R-:W-:Y:S01]  /*1170*/  MOV R18, R4 ;  /* 0x0000000400127202 */ /* 0x000fe20000000f00 */
[----:B------:R-:W-:Y:S01]  /*1180*/  IMAD.MOV.U32 R19, RZ, RZ, R5 ;  /* 0x000000ffff137224 */ /* 0x000fe200078e0005 */
[----:B------:R-:W-:Y:S04]  /*1190*/  BSSY.RECONVERGENT B6, `(.L_x_27) ;  /* 0x00001d9000067945 */ /* 0x000fe80003800200 */
[----:B------:R1:W-:Y:S04]  /*11a0*/  ST.E.64 desc[UR36][R18.64], R16 ;  /* 0x0000001012007985 */ /* 0x0003e8000c101b24 */
[----:B------:R1:W-:Y:S04]  /*11b0*/  ST.E.64 desc[UR36][R18.64+0x10], R24 ;  /* 0x0000101812007985 */ /* 0x0003e8000c101b24 */
[----:B------:R1:W-:Y:S01]  /*11c0*/  ST.E.64 desc[UR36][R18.64+0x8], R28 ;  /* 0x0000081c12007985 */ /* 0x0003e2000c101b24 */
[----:B0-----:R-:W-:-:S04]  /*11d0*/  VIMNMX R0, PT, PT, R2, UR4, PT ;  /* 0x0000000402007c48 */ /* 0x001fc8000bfe0100 */
[----:B------:R-:W-:-:S13]  /*11e0*/  ISETP.GE.AND P0, PT, R0, 0x1, PT ;  /* 0x000000010000780c */ /* 0x000fda0003f06270 */
[----:B-1----:R-:W-:Y:S05]  /*11f0*/  @!P0 BRA `(.L_x_28) ;  /* 0x0000001c00488947 */ /* 0x002fea0003800000 */
[----:B------:R0:W1:Y:S01]  /*1200*/  LDC.64 R6, c[0x4][R26] ;  /* 0x010000001a067b82 */ /* 0x0000620000000a00 */
[----:B------:R-:W-:Y:S02]  /*1210*/  IMAD.MOV.U32 R4, RZ, RZ, 0x10 ;  /* 0x00000010ff047424 */ /* 0x000fe400078e00ff */
[----:B------:R-:W-:-:S07]  /*1220*/  IMAD.MOV.U32 R5, RZ, RZ, RZ ;  /* 0x000000ffff057224 */ /* 0x000fce00078e00ff */
[----:B------:R-:W-:-:S07]  /*1230*/  LEPC R20, `(.L_x_29) ;  /* 0x000000001014794e */ /* 0x000fce0000000000 */
[----:B01----:R-:W-:Y:S05]  /*1240*/  CALL.ABS.NOINC R6 ;  /* 0x0000000006007343 */ /* 0x003fea0003c00000 */
.L_x_29:
[----:B------:R-:W0:Y:S01]  /*1250*/  LDCU UR4, c[0x0][0x394] ;  /* 0x00007280ff0477ac */ /* 0x000e220008000800 */
[----:B------:R1:W2:Y:S01]  /*1260*/  LDC.64 R8, c[0x4][R26] ;  /* 0x010000001a087b82 */ /* 0x0002a20000000a00 */
[----:B------:R-:W-:Y:S01]  /*1270*/  MOV R16, R4 ;  /* 0x0000000400107202 */ /* 0x000fe20000000f00 */
[----:B------:R-:W-:Y:S02]  /*1280*/  IMAD.MOV.U32 R17, RZ, RZ, R5 ;  /* 0x000000ffff117224 */ /* 0x000fe400078e0005 */
[----:B0-----:R-:W-:-:S04]  /*1290*/  IMAD R6, R2, UR4, RZ ;  /* 0x0000000402067c24 */ /* 0x001fc8000f8e02ff */
[----:B------:R-:W-:-:S04]  /*12a0*/  IMAD.WIDE.U32 R6, R6, 0x4, RZ ;  /* 0x0000000406067825 */ /* 0x000fc800078e00ff */
[----:B------:R-:W-:Y:S02]  /*12b0*/  IMAD.MOV.U32 R4, RZ, RZ, R6 ;  /* 0x000000ffff047224 */ /* 0x000fe400078e0006 */
[----:B-1----:R-:W-:-:S07]  /*12c0*/  IMAD.MOV.U32 R5, RZ, RZ, R7 ;  /* 0x000000ffff057224 */ /* 0x002fce00078e0007 */
[----:B------:R-:W-:-:S07]  /*12d0*/  LEPC R20, `(.L_x_30) ;  /* 0x000000001014794e */ /* 0x000fce0000000000 */
[----:B--2---:R-:W-:Y:S05]  /*12e0*/  CALL.ABS.NOINC R8 ;  /* 0x0000000008007343 */ /* 0x004fea0003c00000 */
.L_x_30:
[----:B------:R-:W0:Y:S01]  /*12f0*/  LDC R3, c[0x0][0x394] ;  /* 0x0000e500ff037b82 */ /* 0x000e220000000800 */
[----:B------:R-:W-:Y:S01]  /*1300*/  MOV R8, R4 ;  /* 0x0000000400087202 */ /* 0x000fe20000000f00 */
[----:B------:R-:W-:-:S05]  /*1310*/  IMAD.MOV.U32 R9, RZ, RZ, R5 ;  /* 0x000000ffff097224 */ /* 0x000fca00078e0005 */
[----:B------:R1:W-:Y:S04]  /*1320*/  ST.E.64 desc[UR36][R16.64], R8 ;  /* 0x0000000810007985 */ /* 0x0003e8000c101b24 */
[----:B0-----:R1:W-:Y:S04]  /*1330*/  ST.E.64 desc[UR36][R16.64+0x8], R2 ;  /* 0x0000080210007985 */ /* 0x0013e8000c101b24 */
[----:B------:R-:W2:Y:S04]  /*1340*/  LDG.E R7, desc[UR36][R22.64+0x10] ;  /* 0x0000102416077981 */ /* 0x000ea8000c1e1900 */
[----:B------:R1:W5:Y:S04]  /*1350*/  LDG.E R0, desc[UR36][R22.64] ;  /* 0x0000002416007981 */ /* 0x000368000c1e1900 */
[----:B------:R1:W5:Y:S01]  /*1360*/  LDG.E R4, desc[UR36][R22.64+0x4] ;  /* 0x0000042416047981 */ /* 0x000362000c1e1900 */
[----:B------:R-:W-:Y:S01]  /*1370*/  BSSY.RECONVERGENT B2, `(.L_x_31) ;  /* 0x0000113000027945 */ /* 0x000fe20003800200 */
[----:B------:R-:W-:Y:S01]  /*1380*/  IMAD.MOV.U32 R5, RZ, RZ, RZ ;  /* 0x000000ffff057224 */ /* 0x000fe200078e00ff */
[----:B--2---:R-:W0:Y:S02]  /*1390*/  F2I.TRUNC.NTZ R6, R7 ;  /* 0x0000000700067305 */ /* 0x004e24000020f100 */
[----:B01----:R-:W-:-:S07]  /*13a0*/  IMAD.SHL.U32 R6, R6, 0x2, RZ ;  /* 0x0000000206067824 */ /* 0x003fce00078e00ff */
.L_x_48:
[----:B------:R-:W-:Y:S01]  /*13b0*/  ISETP.GE.AND P0, PT, R27, 0x1, PT ;  /* 0x000000011b00780c */ /* 0x000fe20003f06270 */
[----:B------:R-:W-:-:S12]  /*13c0*/  BSSY.RECONVERGENT B1, `(.L_x_32) ;  /* 0x000010a000017945 */ /* 0x000fd80003800200 */
[----:B0-----:R-:W-:Y:S05]  /*13d0*/  @!P0 BRA `(.L_x_33) ;  /* 0x0000001000208947 */ /* 0x001fea0003800000 */
[----:B------:R-:W-:Y:S01]  /*13e0*/  LEA R3, P0, R5, R6, 0x2 ;  /* 0x0000000605037211 */ /* 0x000fe200078010ff */
[----:B------:R-:W-:Y:S01]  /*13f0*/  HFMA2 R8, -RZ, RZ, 0, 0 ;  /* 0x00000000ff087431 */ /* 0x000fe200000001ff */
[----:B------:R-:W-:Y:S02]  /*1400*/  BSSY.RECONVERGENT B0, `(.L_x_34) ;  /* 0x0000104000007945 */ /* 0x000fe40003800200 */
[----:B------:R-:W-:Y:S02]  /*1410*/  LEA R12, P1, R3, R22, 0x2 ;  /* 0x00000016030c7211 */ /* 0x000fe400078210ff */
[----:B------:R-:W-:-:S04]  /*1420*/  LEA.HI.X.SX32 R2, R6, RZ, 0x1, P0 ;  /* 0x000000ff06027211 */ /* 0x000fc800000f0eff */
[----:B------:R-:W-:-:S07]  /*1430*/  LEA.HI.X R13, R3, R23, R2, 0x2, P1 ;  /* 0x00000017030d7211 */ /* 0x000fce00008f1402 */
.L_x_47:
[----:B------:R-:W0:Y:S01]  /*1440*/  LDC.64 R24, c[0x0][0x398] ;  /* 0x0000e600ff187b82 */ /* 0x000e220000000a00 */
[----:B------:R-:W2:Y:S04]  /*1450*/  LDG.E R3, desc[UR36][R12.64+0x18] ;  /* 0x000018240c037981 */ /* 0x000ea8000c1e1900 */
[----:B------:R-:W3:Y:S01]  /*1460*/  LDG.E R10, desc[UR36][R12.64+0x1c] ;  /* 0x00001c240c0a7981 */ /* 0x000ee2000c1e1900 */
[----:B------:R-:W-:Y:S02]  /*1470*/  IMAD.SHL.U32 R21, R5, 0x2, RZ ;  /* 0x0000000205157824 */ /* 0x000fe400078e00ff */
[----:B------:R-:W1:Y:S01]  /*1480*/  LDC.64 R14, c[0x0][0x388] ;  /* 0x0000e200ff0e7b82 */ /* 0x000e620000000a00 */
[----:B0-----:R-:W2:Y:S04]  /*1490*/  LDG.E R2, desc[UR36][R24.64] ;  /* 0x0000002418027981 */ /* 0x001ea8000c1e1900 */
[----:B------:R-:W3:Y:S01]  /*14a0*/  LDG.E R11, desc[UR36][R24.64+0x4] ;  /* 0x00000424180b7981 */ /* 0x000ee2000c1e1900 */
[----:B------:R-:W-:-:S05]  /*14b0*/  IMAD.WIDE.U32 R20, R21, 0x4, R22 ;  /* 0x0000000415147825 */ /* 0x000fca00078e0016 */
[----:B------:R-:W4:Y:S04]  /*14c0*/  LDG.E R7, desc[UR36][R20.64+0x18] ;  /* 0x0000182414077981 */ /* 0x000f28000c1e1900 */
[----:B------:R-:W4:Y:S01]  /*14d0*/  LDG.E R9, desc[UR36][R20.64+0x1c] ;  /* 0x00001c2414097981 */ /* 0x000f22000c1e1900 */
[----:B------:R-:W-:Y:S01]  /*14e0*/  BSSY.RECONVERGENT B3, `(.L_x_35) ;  /* 0x0000016000037945 */ /* 0x000fe20003800200 */
[----:B-1----:R-:W-:-:S04]  /*14f0*/  IMAD.WIDE.U32 R14, R8, 0x8, R14 ;  /* 0x00000008080e7825 */ /* 0x002fc800078e000e */
[----:B--2---:R-:W-:Y:S01]  /*1500*/  FADD R3, R3, R2 ;  /* 0x0000000203037221 */ /* 0x004fe20000000000 */
[----:B---3--:R-:W-:-:S04]  /*1510*/  FADD R10, R10, R11 ;  /* 0x0000000b0a0a7221 */ /* 0x008fc80000000000 */
[----:B------:R-:W-:-:S04]  /*1520*/  FADD R29, R3, -R10 ;  /* 0x8000000a031d7221 */ /* 0x000fc80000000000 */
[----:B------:R-:W-:Y:S01]  /*1530*/  VIADD R2, R29, 0xf3000000 ;  /* 0xf30000001d027836 */ /* 0x000fe20000000000 */
[----:B------:R0:W1:Y:S04]  /*1540*/  MUFU.RSQ R24, R29 ;  /* 0x0000001d00187308 */ /* 0x0000680000001400 */
[----:B------:R-:W-:Y:S01]  /*1550*/  ISETP.GT.U32.AND P0, PT, R2, 0x727fffff, PT ;  /* 0x727fffff0200780c */ /* 0x000fe20003f04070 */
[----:B------:R-:W-:Y:S01]  /*1560*/  FMUL R2, R10, R10 ;  /* 0x0000000a0a027220 */ /* 0x000fe20000400000 */
[----:B----45:R-:W-:Y:S01]  /*1570*/  FADD R7, -R0, R7 ;  /* 0x0000000700077221 */ /* 0x030fe20000000100 */
[----:B------:R-:W-:Y:S02]  /*1580*/  FADD R9, -R4, R9 ;  /* 0x0000000904097221 */ /* 0x000fe40000000100 */
[----:B------:R-:W-:-:S08]  /*1590*/  FFMA R11, R3, R3, -R2 ;  /* 0x00000003030b7223 */ /* 0x000fd00000000802 */
[----:B01----:R-:W-:Y:S05]  /*15a0*/  @!P0 BRA `(.L_x_36) ;  /* 0x0000000000148947 */ /* 0x003fea0003800000 */
[----:B------:R-:W-:Y:S01]  /*15b0*/  IMAD.MOV.U32 R2, RZ, RZ, R29 ;  /* 0x000000ffff027224 */ /* 0x000fe200078e001d */
[----:B------:R-:W-:-:S07]  /*15c0*/  MOV R26, 0x15e0 ;  /* 0x000015e0001a7802 */ /* 0x000fce0000000f00 */
[----:B------:R-:W-:Y:S05]  /*15d0*/  CALL.REL.NOINC `($__internal_1_$__cuda_sm20_sqrt_rn_f32_slowpath) ;  /* 0x0000001c00487944 */ /* 0x000fea0003c00000 */
[----:B------:R-:W-:Y:S01]  /*15e0*/  MOV R20, R24 ;  /* 0x0000001800147202 */ /* 0x000fe20000000f00 */
[----:B------:R-:W-:Y:S06]  /*15f0*/  BRA `(.L_x_37) ;  /* 0x0000000000107947 */ /* 0x000fec0003800000 */
.L_x_36:
[----:B------:R-:W-:Y:S01]  /*1600*/  FMUL.FTZ R20, R29, R24 ;  /* 0x000000181d147220 */ /* 0x000fe20000410000 */
[----:B------:R-:W-:-:S03]  /*1610*/  FMUL.FTZ R2, R24, 0.5 ;  /* 0x3f00000018027820 */ /* 0x000fc60000410000 */
[----:B------:R-:W-:-:S04]  /*1620*/  FFMA R21, -R20, R20, R29 ;  /* 0x0000001414157223 */ /* 0x000fc8000000011d */
[----:B------:R-:W-:-:S07]  /*1630*/  FFMA R20, R21, R2, R20 ;  /* 0x0000000215147223 */ /* 0x000fce0000000014 */
.L_x_37:
[----:B------:R-:W-:Y:S05]  /*1640*/  BSYNC.RECONVERGENT B3 ;  /* 0x0000000000037941 */ /* 0x000fea0003800200 */
.L_x_35:
[----:B------:R-:W0:Y:S01]  /*1650*/  F2F.F64.F32 R20, R20 ;  /* 0x0000001400147310 */ /* 0x000e220000201800 */
[----:B------:R-:W-:Y:S07]  /*1660*/  BSSY.RECONVERGENT B3, `(.L_x_38) ;  /* 0x000000e000037945 */ /* 0x000fee0003800200 */
[----:B0-----:R-:W0:Y:S01]  /*1670*/  MUFU.RCP64H R25, R21 ;  /* 0x0000001500197308 */ /* 0x001e220000001800 */
[----:B------:R-:W-:-:S05]  /*1680*/  VIADD R24, R21, 0x300402 ;  /* 0x0030040215187836 */ /* 0x000fca0000000000 */
[----:B------:R-:W-:Y:S01]  /*1690*/  FSETP.GEU.AND P0, PT, |R24|, 5.8789094863358348022e-39, PT ;  /* 0x004004021800780b */ /* 0x000fe20003f0e200 */
[----:B0-----:R-:W-:-:S08]  /*16a0*/  DFMA R28, -R20, R24, 1 ;  /* 0x3ff00000141c742b */ /* 0x001fd00000000118 */
[----:B------:R-:W-:-:S08]  /*16b0*/  DFMA R28, R28, R28, R28 ;  /* 0x0000001c1c1c722b */ /* 0x000fd0000000001c */
[----:B------:R-:W-:-:S08]  /*16c0*/  DFMA R28, R24, R28, R24 ;  /* 0x0000001c181c722b */ /* 0x000fd00000000018 */
[----:B------:R-:W-:-:S08]  /*16d0*/  DFMA R24, -R20, R28, 1 ;  /* 0x3ff000001418742b */ /* 0x000fd0000000011c */
[----:B------:R-:W-:Y:S01]  /*16e0*/  DFMA R24, R28, R24, R28 ;  /* 0x000000181c18722b */ /* 0x000fe2000000001c */
[----:B------:R-:W-:Y:S10]  /*16f0*/  @P0 BRA `(.L_x_39) ;  /* 0x0000000000100947 */ /* 0x000ff40003800000 */
[----:B------:R-:W-:Y:S02]  /*1700*/  LOP3.LUT R31, R21, 0x7fffffff, RZ, 0xc0, !PT ;  /* 0x7fffffff151f7812 */ /* 0x000fe400078ec0ff */
[----:B------:R-:W-:-:S03]  /*1710*/  MOV R2, 0x1740 ;  /* 0x0000174000027802 */ /* 0x000fc60000000f00 */
[----:B------:R-:W-:-:S07]  /*1720*/  VIADD R31, R31, 0xfff00000 ;  /* 0xfff000001f1f7836 */ /* 0x000fce0000000000 */
[----:B------:R-:W-:Y:S05]  /*1730*/  CALL.REL.NOINC `($__internal_0_$__cuda_sm20_dblrcp_rn_slowpath_v3) ;  /* 0x00000018004c7944 */ /* 0x000fea0003c00000 */
.L_x_39:
[----:B------:R-:W-:Y:S05]  /*1740*/  BSYNC.RECONVERGENT B3 ;  /* 0x0000000000037941 */ /* 0x000fea0003800200 */
.L_x_38:
[----:B------:R-:W-:Y:S01]  /*1750*/  FADD R21, R3, R10 ;  /* 0x0000000a03157221 */ /* 0x000fe20000000000 */
[----:B------:R-:W-:Y:S01]  /*1760*/  UMOV UR4, 0x60000000 ;  /* 0x6000000000047882 */ /* 0x000fe20000000000 */
[----:B------:R-:W-:Y:S01]  /*1770*/  UMOV UR5, 0x3fe6a09e ;  /* 0x3fe6a09e00057882 */ /* 0x000fe20000000000 */
[----:B------:R-:W-:Y:S01]  /*1780*/  BSSY.RECONVERGENT B3, `(.L_x_40) ;  /* 0x000000f000037945 */ /* 0x000fe20003800200 */
[----:B------:R-:W-:Y:S01]  /*1790*/  VIADD R2, R21, 0xf3000000 ;  /* 0xf300000015027836 */ /* 0x000fe20000000000 */
[----:B------:R-:W-:Y:S01]  /*17a0*/  DMUL R24, R24, UR4 ;  /* 0x0000000418187c28 */ /* 0x000fe20008000000 */
[----:B------:R0:W1:Y:S03]  /*17b0*/  MUFU.RSQ R10, R21 ;  /* 0x00000015000a7308 */ /* 0x0000660000001400 */
[----:B------:R-:W-:-:S05]  /*17c0*/  ISETP.GT.U32.AND P0, PT, R2, 0x727fffff, PT ;  /* 0x727fffff0200780c */ /* 0x000fca0003f04070 */
[----:B------:R0:W2:Y:S08]  /*17d0*/  F2F.F32.F64 R3, R24 ;  /* 0x0000001800037310 */ /* 0x0000b00000301000 */
[----:B------:R-:W-:Y:S05]  /*17e0*/  @!P0 BRA `(.L_x_41) ;  /* 0x0000000000108947 */ /* 0x000fea0003800000 */
[----:B------:R-:W-:Y:S02]  /*17f0*/  MOV R2, R21 ;  /* 0x0000001500027202 */ /* 0x000fe40000000f00 */
[----:B------:R-:W-:-:S07]  /*1800*/  MOV R26, 0x1820 ;  /* 0x00001820001a7802 */ /* 0x000fce0000000f00 */
[----:B012---:R-:W-:Y:S05]  /*1810*/  CALL.REL.NOINC `($__internal_1_$__cuda_sm20_sqrt_rn_f32_slowpath) ;  /* 0x0000001800b87944 */ /* 0x007fea0003c00000 */
[----:B------:R-:W-:Y:S05]  /*1820*/  BRA `(.L_x_42) ;  /* 0x0000000000107947 */ /* 0x000fea0003800000 */
.L_x_41:
[----:B01----:R-:W-:Y:S01]  /*1830*/  FMUL.FTZ R24, R21, R10 ;  /* 0x0000000a15187220 */ /* 0x003fe20000410000 */
[----:B------:R-:W-:-:S03]  /*1840*/  FMUL.FTZ R2, R10, 0.5 ;  /* 0x3f0000000a027820 */ /* 0x000fc60000410000 */
[----:B------:R-:W-:-:S04]  /*1850*/  FFMA R21, -R24, R24, R21 ;  /* 0x0000001818157223 */ /* 0x000fc80000000115 */
[----:B------:R-:W-:-:S07]  /*1860*/  FFMA R24, R21, R2, R24 ;  /* 0x0000000215187223 */ /* 0x000fce0000000018 */
.L_x_42:
[----:B------:R-:W-:Y:S05]  /*1870*/  BSYNC.RECONVERGENT B3 ;  /* 0x0000000000037941 */ /* 0x000fea0003800200 */
.L_x_40:
        /* <DEDUP_REMOVED lines=11> */
[----:B------:R-:W-:Y:S01]  /*1930*/  LOP3.LUT R31, R25, 0x7fffffff, RZ, 0xc0, !PT ;  /* 0x7fffffff191f7812 */ /* 0x000fe200078ec0ff */
[----:B------:R-:W-:Y:S01]  /*1940*/  IMAD.MOV.U32 R20, RZ, RZ, R24 ;  /* 0x000000ffff147224 */ /* 0x000fe200078e0018 */
[----:B------:R-:W-:Y:S01]  /*1950*/  MOV R2, 0x1990 ;  /* 0x0000199000027802 */ /* 0x000fe20000000f00 */
[----:B------:R-:W-:Y:S01]  /*1960*/  IMAD.MOV.U32 R21, RZ, RZ, R25 ;  /* 0x000000ffff157224 */ /* 0x000fe200078e0019 */
[----:B------:R-:W-:-:S07]  /*1970*/  IADD3 R31, PT, PT, R31, -0x100000, RZ ;  /* 0xfff000001f1f7810 */ /* 0x000fce0007ffe0ff */
[----:B--2---:R-:W-:Y:S05]  /*1980*/  CALL.REL.NOINC `($__internal_0_$__cuda_sm20_dblrcp_rn_slowpath_v3) ;  /* 0x0000001400b87944 */ /* 0x004fea0003c00000 */
[----:B------:R-:W-:Y:S02]  /*1990*/  IMAD.MOV.U32 R20, RZ, RZ, R24 ;  /* 0x000000ffff147224 */ /* 0x000fe400078e0018 */
[----:B------:R-:W-:-:S07]  /*19a0*/  IMAD.MOV.U32 R21, RZ, RZ, R25 ;  /* 0x000000ffff157224 */ /* 0x000fce00078e0019 */
.L_x_44:
[----:B------:R-:W-:Y:S05]  /*19b0*/  BSYNC.RECONVERGENT B3 ;  /* 0x0000000000037941 */ /* 0x000fea0003800200 */
.L_x_43:
[----:B------:R-:W3:Y:S04]  /*19c0*/  LDG.E R2, desc[UR36][R14.64+0x4] ;  /* 0x000004240e027981 */ /* 0x000ee8000c1e1900 */
[----:B------:R0:W4:Y:S01]  /*19d0*/  LDG.E R10, desc[UR36][R14.64] ;  /* 0x000000240e0a7981 */ /* 0x000122000c1e1900 */
[----:B------:R-:W1:Y:S01]  /*19e0*/  MUFU.RCP64H R25, 1.7853975296020507812 ;  /* 0x3ffc90fd00197908 */ /* 0x000e620000001800 */
[----:B------:R-:W-:Y:S01]  /*19f0*/  IMAD.MOV.U32 R28, RZ, RZ, -0x55dde88b ;  /* 0xaa221775ff1c7424 */ /* 0x000fe200078e00ff */
[----:B------:R-:W-:Y:S01]  /*1a00*/  MOV R29, 0x3ffc90fd ;  /* 0x3ffc90fd001d7802 */ /* 0x000fe20000000f00 */
[----:B------:R-:W-:Y:S01]  /*1a10*/  IMAD.MOV.U32 R24, RZ, RZ, RZ ;  /* 0x000000ffff187224 */ /* 0x000fe200078e00ff */
[----:B------:R-:W-:Y:S01]  /*1a20*/  UMOV UR4, 0x60000000 ;  /* 0x6000000000047882 */ /* 0x000fe20000000000 */
[----:B------:R-:W-:Y:S01]  /*1a30*/  UMOV UR5, 0x3fe6a09e ;  /* 0x3fe6a09e00057882 */ /* 0x000fe20000000000 */
[----:B------:R-:W-:Y:S01]  /*1a40*/  IMAD.MOV.U32 R30, RZ, RZ, -0x748574fc ;  /* 0x8b7a8b04ff1e7424 */ /* 0x000fe200078e00ff */
[----:B------:R-:W-:Y:S01]  /*1a50*/  UMOV UR6, 0x3ae80f1e ;  /* 0x3ae80f1e00067882 */ /* 0x000fe20000000000 */
[----:B------:R-:W-:Y:S01]  /*1a60*/  IMAD.MOV.U32 R31, RZ, RZ, 0x3ed0ee25 ;  /* 0x3ed0ee25ff1f7424 */ /* 0x000fe200078e00ff */
[----:B------:R-:W-:Y:S01]  /*1a70*/  UMOV UR7, 0x3eb1380b ;  /* 0x3eb1380b00077882 */ /* 0x000fe20000000000 */
[----:B------:R-:W-:Y:S01]  /*1a80*/  FSETP.GEU.AND P1, PT, R11, 1.175494350822287508e-38, PT ;  /* 0x008000000b00780b */ /* 0x000fe20003f2e000 */
[----:B------:R-:W-:Y:S01]  /*1a90*/  BSSY.RECONVERGENT B3, `(.L_x_45) ;  /* 0x0000091000037945 */ /* 0x000fe20003800200 */
[----:B-1----:R-:W-:-:S11]  /*1aa0*/  DFMA R28, R24, -R28, 1 ;  /* 0x3ff00000181c742b */ /* 0x002fd6000000081c */
[----:B------:R-:W-:Y:S01]  /*1ab0*/  @!P1 FMUL R11, R11, 8388608 ;  /* 0x4b0000000b0b9820 */ /* 0x000fe20000400000 */
[----:B------:R-:W-:-:S04]  /*1ac0*/  DFMA R28, R28, R28, R28 ;  /* 0x0000001c1c1c722b */ /* 0x000fc8000000001c */
[----:B------:R-:W-:-:S04]  /*1ad0*/  ISETP.GT.U32.AND P0, PT, R11, 0x7f7fffff, PT ;  /* 0x7f7fffff0b00780c */ /* 0x000fc80003f04070 */
[----:B------:R-:W-:Y:S02]  /*1ae0*/  DFMA R24, R24, R28, R24 ;  /* 0x0000001c1818722b */ /* 0x000fe40000000018 */
[----:B------:R-:W-:Y:S01]  /*1af0*/  DMUL R28, R20, UR4 ;  /* 0x00000004141c7c28 */ /* 0x000fe20008000000 */
[----:B------:R-:W-:Y:S01]  /*1b00*/  UMOV UR4, 0xaeef4458 ;  /* 0xaeef445800047882 */ /* 0x000fe20000000000 */
[----:B------:R-:W-:-:S04]  /*1b10*/  UMOV UR5, 0x3fcb7812 ;  /* 0x3fcb781200057882 */ /* 0x000fc80000000000 */
[----:B0-----:R-:W-:-:S04]  /*1b20*/  DMUL R14, R24, -UR4 ;  /* 0x80000004180e7c28 */ /* 0x001fc80008000000 */
[----:B------:R-:W0:Y:S04]  /*1b30*/  F2F.F32.F64 R28, R28 ;  /* 0x0000001c001c7310 */ /* 0x000e280000301000 */
[----:B------:R-:W-:-:S08]  /*1b40*/  DFMA R14, R24, -UR4, R14 ;  /* 0x80000004180e7c2b */ /* 0x000fd0000800000e */
[----:B------:R-:W-:Y:S01]  /*1b50*/  DMUL R20, R14, R14 ;  /* 0x0000000e0e147228 */ /* 0x000fe20000000000 */
[----:B---3--:R-:W-:-:S04]  /*1b60*/  FADD R2, R9, -R2 ;  /* 0x8000000209027221 */ /* 0x008fc80000000000 */
[----:B------:R-:W-:Y:S01]  /*1b70*/  FMUL R9, R2, R2 ;  /* 0x0000000202097220 */ /* 0x000fe20000400000 */
[----:B----4-:R-:W-:-:S03]  /*1b80*/  FADD R7, R7, -R10 ;  /* 0x8000000a07077221 */ /* 0x010fc60000000000 */
[----:B0-----:R-:W-:Y:S01]  /*1b90*/  FMUL R9, R28, R9 ;  /* 0x000000091c097220 */ /* 0x001fe20000400000 */
[----:B------:R-:W-:-:S03]  /*1ba0*/  FMUL R2, R7, R7 ;  /* 0x0000000707027220 */ /* 0x000fc60000400000 */
[----:B------:R-:W-:Y:S01]  /*1bb0*/  FMUL R10, R28, R9 ;  /* 0x000000091c0a7220 */ /* 0x000fe20000400000 */
[----:B------:R-:W-:Y:S01]  /*1bc0*/  DFMA R28, R20, UR6, R30 ;  /* 0x00000006141c7c2b */ /* 0x000fe2000800001e */
[----:B------:R-:W-:Y:S01]  /*1bd0*/  UMOV UR6, 0x9f02676f ;  /* 0x9f02676f00067882 */ /* 0x000fe20000000000 */
[----:B------:R-:W-:Y:S01]  /*1be0*/  UMOV UR7, 0x3ef3b266 ;  /* 0x3ef3b26600077882 */ /* 0x000fe20000000000 */
[----:B--2---:R-:W-:-:S04]  /*1bf0*/  FMUL R2, R3, R2 ;  /* 0x0000000203027220 */ /* 0x004fc80000400000 */
[----:B------:R-:W-:Y:S01]  /*1c00*/  FFMA R7, R3, R2, R10 ;  /* 0x0000000203077223 */ /* 0x000fe2000000000a */
[----:B------:R-:W-:Y:S01]  /*1c10*/  DFMA R28, R20, R28, UR6 ;  /* 0x00000006141c7e2b */ /* 0x000fe2000800001c */
[----:B------:R-:W-:Y:S01]  /*1c20*/  UMOV UR6, 0xa9ab0956 ;  /* 0xa9ab095600067882 */ /* 0x000fe20000000000 */
[----:B------:R-:W-:Y:S01]  /*1c30*/  UMOV UR7, 0x3f1745cb ;  /* 0x3f1745cb00077882 */ /* 0x000fe20000000000 */
[----:B------:R-:W-:Y:S01]  /*1c40*/  DADD R2, -R14, -UR4 ;  /* 0x800000040e027e29 */ /* 0x000fe20008000100 */
[----:B------:R-:W-:-:S04]  /*1c50*/  IADD3 R10, PT, PT, R11, -0x3f2aaaab, RZ ;  /* 0xc0d555550b0a7810 */ /* 0x000fc80007ffe0ff */
[----:B------:R-:W-:Y:S01]  /*1c60*/  DFMA R28, R20, R28, UR6 ;  /* 0x00000006141c7e2b */ /* 0x000fe2000800001c */
[----:B------:R-:W-:Y:S01]  /*1c70*/  UMOV UR6, 0x2d1b5154 ;  /* 0x2d1b515400067882 */ /* 0x000fe20000000000 */
[----:B------:R-:W-:Y:S01]  /*1c80*/  UMOV UR7, 0x3f3c71c7 ;  /* 0x3f3c71c700077882 */ /* 0x000fe20000000000 */
[----:B------:R-:W-:Y:S01]  /*1c90*/  DADD R2, R2, R2 ;  /* 0x0000000002027229 */ /* 0x000fe20000000002 */
[----:B------:R-:W-:-:S04]  /*1ca0*/  LOP3.LUT R10, R10, 0xff800000, RZ, 0xc0, !PT ;  /* 0xff8000000a0a7812 */ /* 0x000fc800078ec0ff */
[----:B------:R-:W-:Y:S01]  /*1cb0*/  DFMA R28, R20, R28, UR6 ;  /* 0x00000006141c7e2b */ /* 0x000fe2000800001c */
[----:B------:R-:W-:Y:S01]  /*1cc0*/  UMOV UR6, 0x923be72d ;  /* 0x923be72d00067882 */ /* 0x000fe20000000000 */
[----:B------:R-:W-:Y:S01]  /*1cd0*/  UMOV UR7, 0x3f624924 ;  /* 0x3f62492400077882 */ /* 0x000fe20000000000 */
[----:B------:R-:W-:Y:S01]  /*1ce0*/  DFMA R2, -R14, -UR4, R2 ;  /* 0x800000040e027c2b */ /* 0x000fe20008000102 */
[----:B------:R-:W-:Y:S01]  /*1cf0*/  UMOV UR4, 0x0 ;  /* 0x0000000000047882 */ /* 0x000fe20000000000 */
[----:B------:R-:W-:Y:S01]  /*1d00*/  UMOV UR5, 0x40080000 ;  /* 0x4008000000057882 */ /* 0x000fe20000000000 */
[----:B------:R-:W-:Y:S01]  /*1d10*/  IMAD.IADD R9, R11, 0x1, -R10 ;  /* 0x000000010b097824 */ /* 0x000fe200078e0a0a */
[----:B------:R-:W-:Y:S01]  /*1d20*/  I2FP.F32.S32 R10, R10 ;  /* 0x0000000a000a7245 */ /* 0x000fe20000201400 */
[----:B------:R-:W-:Y:S01]  /*1d30*/  DFMA R28, R20, R28, UR6 ;  /* 0x00000006141c7e2b */ /* 0x000fe2000800001c */
[----:B------:R-:W-:Y:S01]  /*1d40*/  UMOV UR6, 0x9999a3c4 ;  /* 0x9999a3c400067882 */ /* 0x000fe20000000000 */
[----:B------:R-:W-:Y:S01]  /*1d50*/  UMOV UR7, 0x3f899999 ;  /* 0x3f89999900077882 */ /* 0x000fe20000000000 */
[----:B------:R-:W-:Y:S01]  /*1d60*/  DMUL R24, R24, R2 ;  /* 0x0000000218187228 */ /* 0x000fe20000000000 */
[----:B------:R-:W-:Y:S01]  /*1d70*/  FADD R9, R9, -1 ;  /* 0xbf80000009097421 */ /* 0x000fe20000000000 */
[----:B------:R-:W-:-:S02]  /*1d80*/  IMAD.MOV.U32 R2, RZ, RZ, -0x105c611 ;  /* 0xfefa39efff027424 */ /* 0x000fc400078e00ff */
[----:B------:R-:W-:Y:S01]  /*1d90*/  IMAD.MOV.U32 R3, RZ, RZ, 0x3fe62e42 ;  /* 0x3fe62e42ff037424 */ /* 0x000fe200078e00ff */
[----:B------:R-:W-:Y:S01]  /*1da0*/  DFMA R28, R20, R28, UR6 ;  /* 0x00000006141c7e2b */ /* 0x000fe2000800001c */
[----:B------:R-:W-:Y:S01]  /*1db0*/  UMOV UR6, 0x55555554 ;  /* 0x5555555400067882 */ /* 0x000fe20000000000 */
[----:B------:R-:W-:-:S06]  /*1dc0*/  UMOV UR7, 0x3fb55555 ;  /* 0x3fb5555500077882 */ /* 0x000fcc0000000000 */
[----:B------:R-:W-:-:S08]  /*1dd0*/  DFMA R28, R20, R28, UR6 ;  /* 0x00000006141c7e2b */ /* 0x000fd0000800001c */
[----:B------:R-:W-:Y:S01]  /*1de0*/  DMUL R28, R20, R28 ;  /* 0x0000001c141c7228 */ /* 0x000fe20000000000 */
[----:B------:R-:W-:Y:S01]  /*1df0*/  MOV R20, 0xfefa39ef ;  /* 0xfefa39ef00147802 */ /* 0x000fe20000000f00 */
[----:B------:R-:W-:-:S06]  /*1e00*/  IMAD.MOV.U32 R21, RZ, RZ, 0x3fe62e42 ;  /* 0x3fe62e42ff157424 */ /* 0x000fcc00078e00ff */
[----:B------:R-:W-:Y:S02]  /*1e10*/  DFMA R24, R14, R28, R24 ;  /* 0x0000001c0e18722b */ /* 0x000fe40000000018 */
[----:B------:R-:W-:-:S08]  /*1e20*/  DFMA R20, R20, UR4, R14 ;  /* 0x0000000414147c2b */ /* 0x000fd0000800000e */
[----:B------:R-:W-:-:S08]  /*1e30*/  DFMA R28, -R2, 3, R20 ;  /* 0x40080000021c782b */ /* 0x000fd00000000114 */
[----:B------:R-:W-:Y:S01]  /*1e40*/  DADD R28, -R14, R28 ;  /* 0x000000000e1c7229 */ /* 0x000fe2000000011c */
[----:B------:R-:W-:Y:S02]  /*1e50*/  IMAD.MOV.U32 R14, RZ, RZ, 0x3b39803f ;  /* 0x3b39803fff0e7424 */ /* 0x000fe400078e00ff */
[----:B------:R-:W-:-:S05]  /*1e60*/  IMAD.MOV.U32 R15, RZ, RZ, 0x3c7abc9e ;  /* 0x3c7abc9eff0f7424 */ /* 0x000fca00078e00ff */
[----:B------:R-:W-:-:S08]  /*1e70*/  DADD R24, R24, -R28 ;  /* 0x0000000018187229 */ /* 0x000fd0000000081c */
[----:B------:R-:W-:Y:S01]  /*1e80*/  DFMA R24, R14, UR4, R24 ;  /* 0x000000040e187c2b */ /* 0x000fe20008000018 */
[----:B------:R-:W-:Y:S01]  /*1e90*/  UMOV UR4, 0x3b39803f ;  /* 0x3b39803f00047882 */ /* 0x000fe20000000000 */
[----:B------:R-:W-:Y:S01]  /*1ea0*/  MOV R14, 0x3e055027 ;  /* 0x3e055027000e7802 */ /* 0x000fe20000000f00 */
[----:B------:R-:W-:Y:S01]  /*1eb0*/  UMOV UR5, 0x3c7abc9e ;  /* 0x3c7abc9e00057882 */ /* 0x000fe20000000000 */
[----:B------:R-:W-:-:S03]  /*1ec0*/  FSEL R15, RZ, -23, P1 ;  /* 0xc1b80000ff0f7808 */ /* 0x000fc60000800000 */
[C---:B------:R-:W-:Y:S01]  /*1ed0*/  FFMA R14, R9.reuse, -R14, 0.14084610342979431152 ;  /* 0x3e1039f6090e7423 */ /* 0x040fe2000000080e */
[----:B------:R-:W-:Y:S01]  /*1ee0*/  DADD R24, R20, R24 ;  /* 0x0000000014187229 */ /* 0x000fe20000000018 */
[----:B------:R-:W-:Y:S01]  /*1ef0*/  FFMA R15, R10, 1.1920928955078125e-07, R15 ;  /* 0x340000000a0f7823 */ /* 0x000fe2000000000f */
[----:B------:R-:W-:Y:S02]  /*1f00*/  IMAD.MOV.U32 R20, RZ, RZ, 0x7f800000 ;  /* 0x7f800000ff147424 */ /* 0x000fe400078e00ff */
[----:B------:R-:W-:-:S04]  /*1f10*/  FFMA R14, R9, R14, -0.12148627638816833496 ;  /* 0xbdf8cdcc090e7423 */ /* 0x000fc8000000000e */
[C---:B------:R-:W-:Y:S02]  /*1f20*/  FFMA R14, R9.reuse, R14, 0.13980610668659210205 ;  /* 0x3e0f2955090e7423 */ /* 0x040fe4000000000e */
[----:B------:R-:W0:Y:S02]  /*1f30*/  F2F.F32.F64 R24, R24 ;  /* 0x0000001800187310 */ /* 0x000e240000301000 */
[----:B------:R-:W-:-:S04]  /*1f40*/  FFMA R14, R9, R14, -0.16684235632419586182 ;  /* 0xbe2ad8b9090e7423 */ /* 0x000fc8000000000e */
[----:B------:R-:W-:-:S04]  /*1f50*/  FFMA R14, R9, R14, 0.20012299716472625732 ;  /* 0x3e4ced0b090e7423 */ /* 0x000fc8000000000e */
[----:B------:R-:W-:-:S04]  /*1f60*/  FFMA R14, R9, R14, -0.24999669194221496582 ;  /* 0xbe7fff22090e7423 */ /* 0x000fc8000000000e */
[----:B------:R-:W-:Y:S01]  /*1f70*/  FFMA R14, R9, R14, 0.33333182334899902344 ;  /* 0x3eaaaa78090e7423 */ /* 0x000fe2000000000e */
[----:B0-----:R-:W-:-:S03]  /*1f80*/  FADD R24, R24, R24 ;  /* 0x0000001818187221 */ /* 0x001fc60000000000 */
[----:B------:R-:W-:Y:S01]  /*1f90*/  FFMA R14, R9, R14, -0.5 ;  /* 0xbf000000090e7423 */ /* 0x000fe2000000000e */
[----:B------:R-:W-:-:S03]  /*1fa0*/  FFMA R7, R7, 2, R24 ;  /* 0x4000000007077823 */ /* 0x000fc60000000018 */
[----:B------:R-:W-:-:S04]  /*1fb0*/  FMUL R14, R9, R14 ;  /* 0x0000000e090e7220 */ /* 0x000fc80000400000 */
[----:B------:R-:W-:Y:S01]  /*1fc0*/  FFMA R14, R9, R14, R9 ;  /* 0x0000000e090e7223 */ /* 0x000fe20000000009 */
[----:B------:R-:W-:-:S03]  /*1fd0*/  FFMA R9, R11, R20, +INF ;  /* 0x7f8000000b097423 */ /* 0x000fc60000000014 */
[----:B------:R-:W-:Y:S01]  /*1fe0*/  @!P0 FFMA R9, R15, 0.69314718246459960938, R14 ;  /* 0x3f3172180f098823 */ /* 0x000fe2000000000e */
[----:B------:R-:W-:Y:S01]  /*1ff0*/  FSETP.NEU.AND P0, PT, R11, RZ, PT ;  /* 0x000000ff0b00720b */ /* 0x000fe20003f0d000 */
[----:B------:R-:W-:Y:S01]  /*2000*/  IMAD.MOV.U32 R14, RZ, RZ, 0x652b82fe ;  /* 0x652b82feff0e7424 */ /* 0x000fe200078e00ff */
[----:B------:R-:W-:Y:S02]  /*2010*/  MOV R15, 0x3ff71547 ;  /* 0x3ff71547000f7802 */ /* 0x000fe40000000f00 */
[----:B------:R-:W-:-:S05]  /*2020*/  FSEL R10, R9, -INF , P0 ;  /* 0xff800000090a7808 */ /* 0x000fca0000000000 */
[----:B------:R-:W-:-:S04]  /*2030*/  FADD R7, R7, R10 ;  /* 0x0000000a07077221 */ /* 0x000fc80000000000 */
[----:B------:R-:W0:Y:S02]  /*2040*/  F2F.F64.F32 R10, R7 ;  /* 0x00000007000a7310 */ /* 0x000e240000201800 */
[----:B0-----:R-:W-:-:S08]  /*2050*/  DMUL R10, R10, -0.5 ;  /* 0xbfe000000a0a7828 */ /* 0x001fd00000000000 */
[----:B------:R-:W-:Y:S02]  /*2060*/  DFMA R14, R10, R14, 6.75539944105574400000e+15 ;  /* 0x433800000a0e742b */ /* 0x000fe4000000000e */
[----:B------:R-:W-:-:S06]  /*2070*/  FSETP.GEU.AND P0, PT, |R11|, 4.1917929649353027344, PT ;  /* 0x4086232b0b00780b */ /* 0x000fcc0003f0e200 */
[----:B------:R-:W-:-:S08]  /*2080*/  DADD R20, R14, -6.75539944105574400000e+15 ;  /* 0xc33800000e147429 */ /* 0x000fd00000000000 */
[----:B------:R-:W-:-:S08]  /*2090*/  DFMA R2, R20, -R2, R10 ;  /* 0x800000021402722b */ /* 0x000fd0000000000a */
[----:B------:R-:W-:Y:S01]  /*20a0*/  DFMA R2, R20, -UR4, R2 ;  /* 0x8000000414027c2b */ /* 0x000fe20008000002 */
[----:B------:R-:W-:Y:S01]  /*20b0*/  UMOV UR4, 0x69ce2bdf ;  /* 0x69ce2bdf00047882 */ /* 0x000fe20000000000 */
[----:B------:R-:W-:Y:S01]  /*20c0*/  IMAD.MOV.U32 R20, RZ, RZ, -0x35dec16 ;  /* 0xfca213eaff147424 */ /* 0x000fe200078e00ff */
[----:B------:R-:W-:Y:S01]  /*20d0*/  UMOV UR5, 0x3e5ade15 ;  /* 0x3e5ade1500057882 */ /* 0x000fe20000000000 */
[----:B------:R-:W-:-:S06]  /*20e0*/  IMAD.MOV.U32 R21, RZ, RZ, 0x3e928af3 ;  /* 0x3e928af3ff157424 */ /* 0x000fcc00078e00ff */
[----:B------:R-:W-:Y:S01]  /*20f0*/  DFMA R20, R2, UR4, R20 ;  /* 0x0000000402147c2b */ /* 0x000fe20008000014 */
[----:B------:R-:W-:Y:S01]  /*2100*/  UMOV UR4, 0x62401315 ;  /* 0x6240131500047882 */ /* 0x000fe20000000000 */
[----:B------:R-:W-:-:S06]  /*2110*/  UMOV UR5, 0x3ec71dee ;  /* 0x3ec71dee00057882 */ /* 0x000fcc0000000000 */
[----:B------:R-:W-:Y:S01]  /*2120*/  DFMA R20, R2, R20, UR4 ;  /* 0x0000000402147e2b */ /* 0x000fe20008000014 */
        /* <DEDUP_REMOVED lines=20> */
[----:B------:R-:W-:-:S08]  /*2270*/  DFMA R20, R2, R20, UR4 ;  /* 0x0000000402147e2b */ /* 0x000fd00008000014 */
[----:B------:R-:W-:-:S08]  /*2280*/  DFMA R20, R2, R20, 1 ;  /* 0x3ff000000214742b */ /* 0x000fd00000000014 */
[----:B------:R-:W-:-:S10]  /*2290*/  DFMA R20, R2, R20, 1 ;  /* 0x3ff000000214742b */ /* 0x000fd40000000014 */
[----:B------:R-:W-:Y:S01]  /*22a0*/  LEA R3, R14, R21, 0x14 ;  /* 0x000000150e037211 */ /* 0x000fe200078ea0ff */
[----:B------:R-:W-:Y:S01]  /*22b0*/  IMAD.MOV.U32 R2, RZ, RZ, R20 ;  /* 0x000000ffff027224 */ /* 0x000fe200078e0014 */
[----:B------:R-:W-:Y:S06]  /*22c0*/  @!P0 BRA `(.L_x_46) ;  /* 0x0000000000348947 */ /* 0x000fec0003800000 */
[----:B------:R-:W-:Y:S01]  /*22d0*/  FSETP.GEU.AND P1, PT, |R11|, 4.2275390625, PT ;  /* 0x408748000b00780b */ /* 0x000fe20003f2e200 */
[C---:B------:R-:W-:Y:S02]  /*22e0*/  DADD R24, R10.reuse, +INF ;  /* 0x7ff000000a187429 */ /* 0x040fe40000000000 */
[----:B------:R-:W-:-:S08]  /*22f0*/  DSETP.GEU.AND P0, PT, R10, RZ, PT ;  /* 0x000000ff0a00722a */ /* 0x000fd00003f0e000 */
[----:B------:R-:W-:Y:S02]  /*2300*/  FSEL R3, R25, RZ, P0 ;  /* 0x000000ff19037208 */ /* 0x000fe40000000000 */
[----:B------:R-:W-:Y:S01]  /*2310*/  @!P1 LEA.HI R2, R14, R14, RZ, 0x1 ;  /* 0x0000000e0e029211 */ /* 0x000fe200078f08ff */
[----:B------:R-:W-:-:S03]  /*2320*/  @!P1 IMAD.MOV.U32 R10, RZ, RZ, R20 ;  /* 0x000000ffff0a9224 */ /* 0x000fc600078e0014 */
[----:B------:R-:W-:Y:S02]  /*2330*/  @!P1 SHF.R.S32.HI R11, RZ, 0x1, R2 ;  /* 0x00000001ff0b9819 */ /* 0x000fe40000011402 */
[----:B------:R-:W-:-:S03]  /*2340*/  FSEL R2, R24, RZ, P0 ;  /* 0x000000ff18027208 */ /* 0x000fc60000000000 */
[----:B------:R-:W-:Y:S01]  /*2350*/  @!P1 IMAD.IADD R14, R14, 0x1, -R11 ;  /* 0x000000010e0e9824 */ /* 0x000fe200078e0a0b */
[----:B------:R-:W-:-:S04]  /*2360*/  @!P1 LEA R11, R11, R21, 0x14 ;  /* 0x000000150b0b9211 */ /* 0x000fc800078ea0ff */
[----:B------:R-:W-:Y:S01]  /*2370*/  @!P1 LEA R15, R14, 0x3ff00000, 0x14 ;  /* 0x3ff000000e0f9811 */ /* 0x000fe200078ea0ff */
[----:B------:R-:W-:-:S06]  /*2380*/  @!P1 IMAD.MOV.U32 R14, RZ, RZ, RZ ;  /* 0x000000ffff0e9224 */ /* 0x000fcc00078e00ff */
[----:B------:R-:W-:-:S11]  /*2390*/  @!P1 DMUL R2, R10, R14 ;  /* 0x0000000e0a029228 */ /* 0x000fd60000000000 */
.L_x_46:
[----:B------:R-:W-:Y:S05]  /*23a0*/  BSYNC.RECONVERGENT B3 ;  /* 0x0000000000037941 */ /* 0x000fea0003800200 */
.L_x_45:
[----:B------:R-:W2:Y:S01]  /*23b0*/  LD.E.64 R10, desc[UR36][R16.64] ;  /* 0x00000024100a7980 */ /* 0x000ea2000c101b00 */
[----:B------:R-:W0:Y:S01]  /*23c0*/  F2F.F32.F64 R3, R2 ;  /* 0x0000000200037310 */ /* 0x000e220000301000 */
[----:B------:R-:W-:-:S04]  /*23d0*/  IMAD R27, R5, R27, R8 ;  /* 0x0000001b051b7224 */ /* 0x000fc800078e0208 */
[----:B--2---:R-:W-:-:S05]  /*23e0*/  IMAD.WIDE R10, R27, 0x4, R10 ;  /* 0x000000041b0a7825 */ /* 0x004fca00078e020a */
[----:B0-----:R0:W-:Y:S04]  /*23f0*/  ST.E desc[UR36][R10.64], R3 ;  /* 0x000000030a007985 */ /* 0x0011e8000c101924 */
[----:B------:R-:W2:Y:S01]  /*2400*/  LD.E R27, desc[UR36][R16.64+0xc] ;  /* 0x00000c24101b7980 */ /* 0x000ea2000c101900 */
[----:B------:R-:W-:-:S04]  /*2410*/  IADD3 R8, PT, PT, R8, 0x1, RZ ;  /* 0x0000000108087810 */ /* 0x000fc80007ffe0ff */
[----:B--2---:R-:W-:-:S13]  /*2420*/  ISETP.GE.AND P0, PT, R8, R27, PT ;  /* 0x0000001b0800720c */ /* 0x004fda0003f06270 */
[----:B0-----:R-:W-:Y:S05]  /*2430*/  @!P0 BRA `(.L_x_47) ;  /* 0xfffffff000008947 */ /* 0x001fea000383ffff */
[----:B------:R-:W-:Y:S05]  /*2440*/  BSYNC.RECONVERGENT B0 ;  /* 0x0000000000007941 */ /* 0x000fea0003800200 */
.L_x_34:
[----:B------:R0:W5:Y:S02]  /*2450*/  LD.E R2, desc[UR36][R16.64+0x8] ;  /* 0x0000082410027980 */ /* 0x000164000c101900 */
.L_x_33:
[----:B------:R-:W-:Y:S05]  /*2460*/  BSYNC.RECONVERGENT B1 ;  /* 0x0000000000017941 */ /* 0x000fea0003800200 */
.L_x_32:
[----:B------:R-:W-:-:S05]  /*2470*/  VIADD R5, R5, 0x1 ;  /* 0x0000000105057836 */ /* 0x000fca0000000000 */
[----:B-----5:R-:W-:-:S13]  /*2480*/  ISETP.GE.AND P0, PT, R5, R2, PT ;  /* 0x000000020500720c */ /* 0x020fda0003f06270 */
[----:B------:R-:W-:Y:S05]  /*2490*/  @!P0 BRA `(.L_x_48) ;  /* 0xffffffec00c48947 */ /* 0x000fea000383ffff */
[----:B------:R-:W-:Y:S05]  /*24a0*/  BSYNC.RECONVERGENT B2 ;  /* 0x0000000000027941 */ /* 0x000fea0003800200 */
.L_x_31:
[----:B------:R-:W-:Y:S01]  /*24b0*/  IMAD R2, R27, R2, RZ ;  /* 0x000000021b027224 */ /* 0x000fe200078e02ff */
[----:B------:R-:W-:Y:S04]  /*24c0*/  BSSY.RECONVERGENT B0, `(.L_x_49) ;  /* 0x000001b000007945 */ /* 0x000fe80003800200 */
[----:B------:R-:W-:-:S13]  /*24d0*/  ISETP.GE.AND P0, PT, R2, 0x2, PT ;  /* 0x000000020200780c */ /* 0x000fda0003f06270 */
[----:B------:R-:W-:Y:S05]  /*24e0*/  @!P0 BRA `(.L_x_50) ;  /* 0x0000000000608947 */ /* 0x000fea0003800000 */
[----:B------:R1:W5:Y:S01]  /*24f0*/  LD.E.64 R6, desc[UR36][R16.64] ;  /* 0x0000002410067980 */ /* 0x000362000c101b00 */
[----:B------:R-:W-:-:S07]  /*2500*/  IMAD.MOV.U32 R3, RZ, RZ, 0x1 ;  /* 0x00000001ff037424 */ /* 0x000fce00078e00ff */
.L_x_54:
[----:B--2--5:R-:W-:-:S06]  /*2510*/  IMAD.WIDE.U32 R4, R3, 0x4, R6 ;  /* 0x0000000403047825 */ /* 0x024fcc00078e0006 */
[----:B------:R-:W2:Y:S01]  /*2520*/  LD.E R4, desc[UR36][R4.64] ;  /* 0x0000002404047980 */ /* 0x000ea2000c101900 */
[----:B------:R-:W-:Y:S01]  /*2530*/  MOV R8, R3 ;  /* 0x0000000300087202 */ /* 0x000fe20000000f00 */
[----:B------:R-:W-:Y:S01]  /*2540*/  VIADD R3, R3, 0x1 ;  /* 0x0000000103037836 */ /* 0x000fe20000000000 */
[----:B------:R-:W-:Y:S04]  /*2550*/  BSSY.RECONVERGENT B1, `(.L_x_51) ;  /* 0x000000e000017945 */ /* 0x000fe80003800200 */
[----:B------:R-:W-:Y:S01]  /*2560*/  ISETP.NE.AND P1, PT, R3, R2, PT ;  /* 0x000000020300720c */ /* 0x000fe20003f25270 */
[----:B--2---:R-:W2:Y:S02]  /*2570*/  F2I.TRUNC.NTZ R0, R4 ;  /* 0x0000000400007305 */ /* 0x004ea4000020f100 */
[----:B--2---:R-:W-:-:S10]  /*2580*/  I2FP.F32.S32 R9, R0 ;  /* 0x0000000000097245 */ /* 0x004fd40000201400 */
.L_x_53:
[----:B------:R-:W-:-:S04]  /*2590*/  VIADD R11, R8, 0xffffffff ;  /* 0xffffffff080b7836 */ /* 0x000fc80000000000 */
[----:B------:R-:W-:-:S05]  /*25a0*/  IMAD.WIDE.U32 R4, R11, 0x4, R6 ;  /* 0x000000040b047825 */ /* 0x000fca00078e0006 */
[----:B------:R-:W2:Y:S02]  /*25b0*/  LD.E R0, desc[UR36][R4.64] ;  /* 0x0000002404007980 */ /* 0x000ea4000c101900 */
[----:B--2---:R-:W-:-:S13]  /*25c0*/  FSETP.GT.AND P0, PT, R0, R9, PT ;  /* 0x000000090000720b */ /* 0x004fda0003f04000 */
[----:B------:R-:W-:Y:S05]  /*25d0*/  @!P0 BRA `(.L_x_52) ;  /* 0x0000000000148947 */ /* 0x000fea0003800000 */
[----:B------:R2:W-:Y:S01]  /*25e0*/  ST.E desc[UR36][R4.64+0x4], R0 ;  /* 0x0000040004007985 */ /* 0x0005e2000c101924 */
[----:B------:R-:W-:Y:S02]  /*25f0*/  ISETP.GT.AND P0, PT, R8, 0x1, PT ;  /* 0x000000010800780c */ /* 0x000fe40003f04270 */
[----:B------:R-:W-:-:S11]  /*2600*/  MOV R8, R11 ;  /* 0x0000000b00087202 */ /* 0x000fd60000000f00 */
[----:B--2---:R-:W-:Y:S05]  /*2610*/  @P0 BRA `(.L_x_53) ;  /* 0xfffffffc00dc0947 */ /* 0x004fea000383ffff */
[----:B------:R-:W-:-:S07]  /*2620*/  IMAD.MOV.U32 R8, RZ, RZ, RZ ;  /* 0x000000ffff087224 */ /* 0x000fce00078e00ff */
.L_x_52:
[----:B------:R-:W-:Y:S05]  /*2630*/  BSYNC.RECONVERGENT B1 ;  /* 0x0000000000017941 */ /* 0x000fea0003800200 */
.L_x_51:
[----:B------:R-:W-:-:S05]  /*2640*/  IMAD.WIDE R4, R8, 0x4, R6 ;  /* 0x0000000408047825 */ /* 0x000fca00078e0206 */
[----:B------:R2:W-:Y:S01]  /*2650*/  ST.E desc[UR36][R4.64], R9 ;  /* 0x0000000904007985 */ /* 0x0005e2000c101924 */
[----:B------:R-:W-:Y:S05]  /*2660*/  @P1 BRA `(.L_x_54) ;  /* 0xfffffffc00a81947 */ /* 0x000fea000383ffff */
.L_x_50:
[----:B------:R-:W-:Y:S05]  /*2670*/  BSYNC.RECONVERGENT B0 ;  /* 0x0000000000007941 */ /* 0x000fea0003800200 */
.L_x_49:
[C---:B------:R-:W-:Y:S02]  /*2680*/  VIADD R0, R2.reuse, 0xfffffffd ;  /* 0xfffffffd02007836 */ /* 0x040fe40000000000 */
[----:B------:R-:W-:Y:S01]  /*2690*/  HFMA2 R22, -RZ, RZ, 0, 0 ;  /* 0x00000000ff167431 */ /* 0x000fe200000001ff */
[----:B------:R-:W-:Y:S01]  /*26a0*/  BSSY.RECONVERGENT B0, `(.L_x_55) ;  /* 0x000007c000007945 */ /* 0x000fe20003800200 */
[----:B------:R-:W-:Y:S01]  /*26b0*/  VIADD R6, R2, 0xfffffffe ;  /* 0xfffffffe02067836 */ /* 0x000fe20000000000 */
[C---:B------:R-:W-:Y:S02]  /*26c0*/  ISETP.GT.AND P0, PT, R0.reuse, 0x1, PT ;  /* 0x000000010000780c */ /* 0x040fe40003f04270 */
[----:B------:R-:W-:Y:S02]  /*26d0*/  VIMNMX R0, PT, PT, R0, 0x1, !PT ;  /* 0x0000000100007848 */ /* 0x000fe40007fe0100 */
[----:B------:R-:W-:-:S04]  /*26e0*/  SEL R3, RZ, 0x1, !P0 ;  /* 0x00000001ff037807 */ /* 0x000fc80004000000 */
[----:B--2---:R-:W-:-:S04]  /*26f0*/  LOP3.LUT R5, RZ, R3, RZ, 0x33, !PT ;  /* 0x00000003ff057212 */ /* 0x004fc800078e33ff */
[----:B------:R-:W-:-:S04]  /*2700*/  IADD3 R0, PT, PT, R0, R5, RZ ;  /* 0x0000000500007210 */ /* 0x000fc80007ffe0ff */
[----:B------:R-:W-:-:S05]  /*2710*/  LEA.HI R0, R0, R3, RZ, 0x1f ;  /* 0x0000000300007211 */ /* 0x000fca00078ff8ff */
[----:B------:R-:W-:-:S05]  /*2720*/  VIADD R7, R0, 0x1 ;  /* 0x0000000100077836 */ /* 0x000fca0000000000 */
[C---:B------:R-:W-:Y:S02]  /*2730*/  LOP3.LUT R3, R7.reuse, 0xfffffffc, RZ, 0xc0, !PT ;  /* 0xfffffffc07037812 */ /* 0x040fe400078ec0ff */
[----:B------:R-:W-:-:S03]  /*2740*/  LOP3.LUT R7, R7, 0x3, RZ, 0xc0, !PT ;  /* 0x0000000307077812 */ /* 0x000fc600078ec0ff */
[----:B------:R-:W-:-:S07]  /*2750*/  IMAD.MOV R8, RZ, RZ, -R3 ;  /* 0x000000ffff087224 */ /* 0x000fce00078e0a03 */
.L_x_68:
[----:B------:R-:W-:Y:S01]  /*2760*/  ISETP.GE.AND P1, PT, R2, 0x3, PT ;  /* 0x000000030200780c */ /* 0x000fe20003f26270 */
[----:B------:R-:W-:Y:S01]  /*2770*/  VIADD R22, R22, 0x1 ;  /* 0x0000000116167836 */ /* 0x000fe20000000000 */
[----:B------:R-:W-:Y:S04]  /*2780*/  BSSY.RECONVERGENT B1, `(.L_x_56) ;  /* 0x0000050000017945 */ /* 0x000fe80003800200 */
[----:B------:R-:W-:-:S07]  /*2790*/  ISETP.NE.AND P0, PT, R22, 0x20, PT ;  /* 0x000000201600780c */ /* 0x000fce0003f05270 */
[----:B--2345:R-:W-:Y:S06]  /*27a0*/  @!P1 BRA `(.L_x_57) ;  /* 0x0000000400349947 */ /* 0x03cfec0003800000 */
[----:B------:R2:W5:Y:S01]  /*27b0*/  LD.E.64 R4, desc[UR36][R16.64] ;  /* 0x0000002410047980 */ /* 0x000562000c101b00 */
[----:B------:R-:W-:Y:S01]  /*27c0*/  ISETP.GE.U32.AND P1, PT, R0, 0x3, PT ;  /* 0x000000030000780c */ /* 0x000fe20003f26070 */
[----:B------:R-:W-:Y:S01]  /*27d0*/  BSSY.RECONVERGENT B2, `(.L_x_58) ;  /* 0x0000031000027945 */ /* 0x000fe20003800200 */
[----:B------:R-:W-:Y:S01]  /*27e0*/  MOV R9, RZ ;  /* 0x000000ff00097202 */ /* 0x000fe20000000f00 */
[----:B------:R-:W-:-:S10]  /*27f0*/  IMAD.MOV.U32 R13, RZ, RZ, R6 ;  /* 0x000000ffff0d7224 */ /* 0x000fd400078e0006 */
[----:B--2---:R-:W-:Y:S05]  /*2800*/  @!P1 BRA `(.L_x_59) ;  /* 0x0000000000b49947 */ /* 0x004fea0003800000 */
[C---:B-----5:R-:W-:Y:S01]  /*2810*/  IADD3 R24, P1, PT, R4.reuse, 0x8, RZ ;  /* 0x0000000804187810 */ /* 0x060fe20007f3e0ff */
[----:B------:R-:W-:Y:S01]  /*2820*/  BSSY.RECONVERGENT B3, `(.L_x_60) ;  /* 0x0000029000037945 */ /* 0x000fe20003800200 */
[----:B------:R-:W-:Y:S01]  /*2830*/  IADD3 R12, P2, PT, R4, -0x4, RZ ;  /* 0xfffffffc040c7810 */ /* 0x000fe20007f5e0ff */
[----:B------:R-:W-:Y:S01]  /*2840*/  IMAD.MOV.U32 R20, RZ, RZ, R8 ;  /* 0x000000ffff147224 */ /* 0x000fe200078e0008 */
[----:B------:R-:W-:Y:S01]  /*2850*/  MOV R9, R2 ;  /* 0x0000000200097202 */ /* 0x000fe20000000f00 */
[----:B------:R-:W-:Y:S01]  /*2860*/  IMAD.MOV.U32 R21, RZ, RZ, R6 ;  /* 0x000000ffff157224 */ /* 0x000fe200078e0006 */
[----:B------:R-:W-:Y:S01]  /*2870*/  IADD3.X R13, PT, PT, R5, -0x1, RZ, P2, !PT ;  /* 0xffffffff050d7810 */ /* 0x000fe200017fe4ff */
[----:B------:R-:W-:-:S08]  /*2880*/  IMAD.X R23, RZ, RZ, R5, P1 ;  /* 0x000000ffff177224 */ /* 0x000fd000008e0605 */
.L_x_61:
[----:B---3--:R-:W-:Y:S01]  /*2890*/  MOV R10, R24 ;  /* 0x00000018000a7202 */ /* 0x008fe20000000f00 */
[----:B------:R-:W-:-:S05]  /*28a0*/  IMAD.MOV.U32 R11, RZ, RZ, R23 ;  /* 0x000000ffff0b7224 */ /* 0x000fca00078e0017 */
[----:B------:R-:W2:Y:S01]  /*28b0*/  LD.E R23, desc[UR36][R10.64+-0x8] ;  /* 0xfffff8240a177980 */ /* 0x000ea2000c101900 */
[----:B------:R-:W-:-:S05]  /*28c0*/  IMAD.WIDE R14, R21, 0x4, R12 ;  /* 0x00000004150e7825 */ /* 0x000fca00078e020c */
[----:B------:R-:W3:Y:S01]  /*28d0*/  LD.E R25, desc[UR36][R14.64+0x4] ;  /* 0x000004240e197980 */ /* 0x000ee2000c101900 */
[----:B--2---:R-:W2:Y:S03]  /*28e0*/  F2I.TRUNC.NTZ R23, R23 ;  /* 0x0000001700177305 */ /* 0x004ea6000020f100 */
[----:B---3--:R3:W-:Y:S04]  /*28f0*/  ST.E desc[UR36][R10.64+-0x8], R25 ;  /* 0xfffff8190a007985 */ /* 0x0087e8000c101924 */
[----:B------:R-:W4:Y:S01]  /*2900*/  LD.E R29, desc[UR36][R14.64] ;  /* 0x000000240e1d7980 */ /* 0x000f22000c101900 */
[----:B--2---:R-:W-:-:S05]  /*2910*/  I2FP.F32.S32 R27, R23 ;  /* 0x00000017001b7245 */ /* 0x004fca0000201400 */
[----:B------:R2:W-:Y:S04]  /*2920*/  ST.E desc[UR36][R14.64+0x4], R27 ;  /* 0x0000041b0e007985 */ /* 0x0005e8000c101924 */
[----:B------:R-:W5:Y:S02]  /*2930*/  LD.E R24, desc[UR36][R10.64+-0x4] ;  /* 0xfffffc240a187980 */ /* 0x000f64000c101900 */
[----:B-----5:R-:W5:Y:S02]  /*2940*/  F2I.TRUNC.NTZ R24, R24 ;  /* 0x0000001800187305 */ /* 0x020f64000020f100 */
[----:B----4-:R-:W-:Y:S04]  /*2950*/  ST.E desc[UR36][R10.64+-0x4], R29 ;  /* 0xfffffc1d0a007985 */ /* 0x010fe8000c101924 */
[----:B------:R-:W4:Y:S01]  /*2960*/  LD.E R23, desc[UR36][R14.64+-0x4] ;  /* 0xfffffc240e177980 */ /* 0x000f22000c101900 */
[----:B-----5:R-:W-:-:S05]  /*2970*/  I2FP.F32.S32 R31, R24 ;  /* 0x00000018001f7245 */ /* 0x020fca0000201400 */
[----:B------:R-:W-:Y:S04]  /*2980*/  ST.E desc[UR36][R14.64], R31 ;  /* 0x0000001f0e007985 */ /* 0x000fe8000c101924 */
[----:B------:R-:W5:Y:S04]  /*2990*/  LD.E R26, desc[UR36][R10.64] ;  /* 0x000000240a1a7980 */ /* 0x000f68000c101900 */
[----:B----4-:R4:W-:Y:S04]  /*29a0*/  ST.E desc[UR36][R10.64], R23 ;  /* 0x000000170a007985 */ /* 0x0109e8000c101924 */
[----:B------:R-:W4:Y:S01]  /*29b0*/  LD.E R33, desc[UR36][R14.64+-0x8] ;  /* 0xfffff8240e217980 */ /* 0x000f22000c101900 */
[----:B-----5:R-:W3:Y:S02]  /*29c0*/  F2I.TRUNC.NTZ R26, R26 ;  /* 0x0000001a001a7305 */ /* 0x020ee4000020f100 */
[----:B---3--:R-:W-:-:S05]  /*29d0*/  I2FP.F32.S32 R25, R26 ;  /* 0x0000001a00197245 */ /* 0x008fca0000201400 */
[----:B------:R3:W-:Y:S04]  /*29e0*/  ST.E desc[UR36][R14.64+-0x4], R25 ;  /* 0xfffffc190e007985 */ /* 0x0007e8000c101924 */
[----:B--2---:R-:W2:Y:S01]  /*29f0*/  LD.E R27, desc[UR36][R10.64+0x4] ;  /* 0x000004240a1b7980 */ /* 0x004ea2000c101900 */
[----:B------:R-:W-:-:S05]  /*2a00*/  VIADD R20, R20, 0x4 ;  /* 0x0000000414147836 */ /* 0x000fca0000000000 */
[----:B------:R-:W-:Y:S02]  /*2a10*/  ISETP.NE.AND P1, PT, R20, RZ, PT ;  /* 0x000000ff1400720c */ /* 0x000fe40003f25270 */
[----:B------:R-:W-:Y:S01]  /*2a20*/  IADD3 R24, P2, PT, R10, 0x10, RZ ;  /* 0x000000100a187810 */ /* 0x000fe20007f5e0ff */
[----:B------:R-:W-:Y:S02]  /*2a30*/  VIADD R9, R9, 0xfffffffc ;  /* 0xfffffffc09097836 */ /* 0x000fe40000000000 */
[----:B------:R-:W-:Y:S01]  /*2a40*/  VIADD R21, R21, 0xfffffffc ;  /* 0xfffffffc15157836 */ /* 0x000fe20000000000 */
[----:B----4-:R-:W-:Y:S01]  /*2a50*/  IADD3.X R23, PT, PT, RZ, R11, RZ, P2, !PT ;  /* 0x0000000bff177210 */ /* 0x010fe200017fe4ff */
[----:B------:R3:W-:Y:S01]  /*2a60*/  ST.E desc[UR36][R10.64+0x4], R33 ;  /* 0x000004210a007985 */ /* 0x0007e2000c101924 */
[----:B--2---:R-:W2:Y:S02]  /*2a70*/  F2I.TRUNC.NTZ R27, R27 ;  /* 0x0000001b001b7305 */ /* 0x004ea4000020f100 */
[----:B--2---:R-:W-:-:S05]  /*2a80*/  I2FP.F32.S32 R29, R27 ;  /* 0x0000001b001d7245 */ /* 0x004fca0000201400 */
[----:B------:R3:W-:Y:S01]  /*2a90*/  ST.E desc[UR36][R14.64+-0x8], R29 ;  /* 0xfffff81d0e007985 */ /* 0x0007e2000c101924 */
[----:B------:R-:W-:Y:S05]  /*2aa0*/  @P1 BRA `(.L_x_61) ;  /* 0xfffffffc00781947 */ /* 0x000fea000383ffff */
[----:B------:R-:W-:Y:S05]  /*2ab0*/  BSYNC.RECONVERGENT B3 ;  /* 0x0000000000037941 */ /* 0x000fea0003800200 */
.L_x_60:
[----:B------:R-:W-:Y:S01]  /*2ac0*/  IADD3 R13, PT, PT, R9, -0x2, RZ ;  /* 0xfffffffe090d7810 */ /* 0x000fe20007ffe0ff */
[----:B------:R-:W-:-:S07]  /*2ad0*/  IMAD.MOV.U32 R9, RZ, RZ, R3 ;  /* 0x000000ffff097224 */ /* 0x000fce00078e0003 */
.L_x_59:
[----:B------:R-:W-:Y:S05]  /*2ae0*/  BSYNC.RECONVERGENT B2 ;  /* 0x0000000000027941 */ /* 0x000fea0003800200 */
.L_x_58:
[----:B------:R-:W-:-:S13]  /*2af0*/  ISETP.NE.AND P1, PT, R7, RZ, PT ;  /* 0x000000ff0700720c */ /* 0x000fda0003f25270 */
[----:B------:R-:W-:Y:S05]  /*2b00*/  @!P1 BRA `(.L_x_57) ;  /* 0x00000000005c9947 */ /* 0x000fea0003800000 */
[----:B---3-5:R-:W-:-:S05]  /*2b10*/  IMAD.WIDE.U32 R10, R9, 0x4, R4 ;  /* 0x00000004090a7825 */ /* 0x028fca00078e0004 */
[----:B------:R-:W2:Y:S01]  /*2b20*/  LD.E R9, desc[UR36][R10.64] ;  /* 0x000000240a097980 */ /* 0x000ea2000c101900 */
[----:B------:R-:W-:-:S05]  /*2b30*/  IMAD.WIDE R4, R13, 0x4, R4 ;  /* 0x000000040d047825 */ /* 0x000fca00078e0204 */
[----:B------:R-:W3:Y:S01]  /*2b40*/  LD.E R13, desc[UR36][R4.64] ;  /* 0x00000024040d7980 */ /* 0x000ee2000c101900 */
[----:B------:R-:W-:Y:S01]  /*2b50*/  ISETP.NE.AND P1, PT, R7, 0x1, PT ;  /* 0x000000010700780c */ /* 0x000fe20003f25270 */
[----:B--2---:R-:W2:Y:S02]  /*2b60*/  F2I.TRUNC.NTZ R9, R9 ;  /* 0x0000000900097305 */ /* 0x004ea4000020f100 */
[----:B---3--:R4:W-:Y:S01]  /*2b70*/  ST.E desc[UR36][R10.64], R13 ;  /* 0x0000000d0a007985 */ /* 0x0089e2000c101924 */
[----:B--2---:R-:W-:-:S05]  /*2b80*/  I2FP.F32.S32 R15, R9 ;  /* 0x00000009000f7245 */ /* 0x004fca0000201400 */
[----:B------:R4:W-:Y:S04]  /*2b90*/  ST.E desc[UR36][R4.64], R15 ;  /* 0x0000000f04007985 */ /* 0x0009e8000c101924 */
[----:B------:R-:W-:Y:S05]  /*2ba0*/  @!P1 BRA `(.L_x_57) ;  /* 0x0000000000349947 */ /* 0x000fea0003800000 */
[----:B------:R-:W2:Y:S04]  /*2bb0*/  LD.E R9, desc[UR36][R10.64+0x4] ;  /* 0x000004240a097980 */ /* 0x000ea8000c101900 */
[----:B----4-:R-:W3:Y:S01]  /*2bc0*/  LD.E R13, desc[UR36][R4.64+-0x4] ;  /* 0xfffffc24040d7980 */ /* 0x010ee2000c101900 */
[----:B------:R-:W-:Y:S01]  /*2bd0*/  ISETP.NE.AND P1, PT, R7, 0x2, PT ;  /* 0x000000020700780c */ /* 0x000fe20003f25270 */
[----:B--2---:R-:W2:Y:S02]  /*2be0*/  F2I.TRUNC.NTZ R9, R9 ;  /* 0x0000000900097305 */ /* 0x004ea4000020f100 */
[----:B---3--:R3:W-:Y:S10]  /*2bf0*/  ST.E desc[UR36][R10.64+0x4], R13 ;  /* 0x0000040d0a007985 */ /* 0x0087f4000c101924 */
[----:B------:R-:W4:Y:S01]  /*2c00*/  @P1 LD.E R21, desc[UR36][R4.64+-0x8] ;  /* 0xfffff82404151980 */ /* 0x000f22000c101900 */
[----:B--2---:R-:W-:-:S05]  /*2c10*/  I2FP.F32.S32 R15, R9 ;  /* 0x00000009000f7245 */ /* 0x004fca0000201400 */
[----:B------:R3:W-:Y:S04]  /*2c20*/  ST.E desc[UR36][R4.64+-0x4], R15 ;  /* 0xfffffc0f04007985 */ /* 0x0007e8000c101924 */
[----:B------:R-:W2:Y:S02]  /*2c30*/  @P1 LD.E R12, desc[UR36][R10.64+0x8] ;  /* 0x000008240a0c1980 */ /* 0x000ea4000c101900 */
[----:B--2---:R-:W2:Y:S02]  /*2c40*/  @P1 F2I.TRUNC.NTZ R12, R12 ;  /* 0x0000000c000c1305 */ /* 0x004ea4000020f100 */
[----:B----4-:R3:W-:Y:S01]  /*2c50*/  @P1 ST.E desc[UR36][R10.64+0x8], R21 ;  /* 0x000008150a001985 */ /* 0x0107e2000c101924 */
[----:B--2---:R-:W-:-:S05]  /*2c60*/  @P1 I2FP.F32.S32 R23, R12 ;  /* 0x0000000c00171245 */ /* 0x004fca0000201400 */
[----:B------:R3:W-:Y:S02]  /*2c70*/  @P1 ST.E desc[UR36][R4.64+-0x8], R23 ;  /* 0xfffff81704001985 */ /* 0x0007e4000c101924 */
.L_x_57:
[----:B------:R-:W-:Y:S05]  /*2c80*/  BSYNC.RECONVERGENT B1 ;  /* 0x0000000000017941 */ /* 0x000fea0003800200 */
.L_x_56:
[----:B------:R-:W-:Y:S01]  /*2c90*/  ISETP.GE.AND P1, PT, R2, 0x2, PT ;  /* 0x000000020200780c */ /* 0x000fe20003f26270 */
[----:B------:R-:W-:-:S12]  /*2ca0*/  BSSY.RECONVERGENT B1, `(.L_x_62) ;  /* 0x000001a000017945 */ /* 0x000fd80003800200 */
[----:B------:R-:W-:Y:S05]  /*2cb0*/  @!P1 BRA `(.L_x_63) ;  /* 0x0000000000609947 */ /* 0x000fea0003800000 */
[----:B---345:R2:W5:Y:S01]  /*2cc0*/  LD.E.64 R4, desc[UR36][R16.64] ;  /* 0x0000002410047980 */ /* 0x038562000c101b00 */
[----:B------:R-:W-:-:S07]  /*2cd0*/  IMAD.MOV.U32 R9, RZ, RZ, 0x1 ;  /* 0x00000001ff097424 */ /* 0x000fce00078e00ff */
.L_x_67:
[----:B---3-5:R-:W-:-:S06]  /*2ce0*/  IMAD.WIDE.U32 R10, R9, 0x4, R4 ;  /* 0x00000004090a7825 */ /* 0x028fcc00078e0004 */
[----:B------:R-:W3:Y:S01]  /*2cf0*/  LD.E R10, desc[UR36][R10.64] ;  /* 0x000000240a0a7980 */ /* 0x000ee2000c101900 */
[----:B------:R-:W-:Y:S01]  /*2d00*/  MOV R13, R9 ;  /* 0x00000009000d7202 */ /* 0x000fe20000000f00 */
[----:B------:R-:W-:Y:S01]  /*2d10*/  VIADD R9, R9, 0x1 ;  /* 0x0000000109097836 */ /* 0x000fe20000000000 */
[----:B------:R-:W-:Y:S04]  /*2d20*/  BSSY.RECONVERGENT B2, `(.L_x_64) ;  /* 0x000000e000027945 */ /* 0x000fe80003800200 */
[----:B------:R-:W-:Y:S01]  /*2d30*/  ISETP.NE.AND P1, PT, R9, R2, PT ;  /* 0x000000020900720c */ /* 0x000fe20003f25270 */
[----:B---3--:R-:W3:Y:S02]  /*2d40*/  F2I.TRUNC.NTZ R12, R10 ;  /* 0x0000000a000c7305 */ /* 0x008ee4000020f100 */
[----:B---3--:R-:W-:-:S10]  /*2d50*/  I2FP.F32.S32 R15, R12 ;  /* 0x0000000c000f7245 */ /* 0x008fd40000201400 */
.L_x_66:
[----:B------:R-:W-:-:S04]  /*2d60*/  VIADD R21, R13, 0xffffffff ;  /* 0xffffffff0d157836 */ /* 0x000fc80000000000 */
[----:B------:R-:W-:-:S05]  /*2d70*/  IMAD.WIDE.U32 R10, R21, 0x4, R4 ;  /* 0x00000004150a7825 */ /* 0x000fca00078e0004 */
[----:B------:R-:W3:Y:S02]  /*2d80*/  LD.E R12, desc[UR36][R10.64] ;  /* 0x000000240a0c7980 */ /* 0x000ee4000c101900 */
[----:B---3--:R-:W-:-:S13]  /*2d90*/  FSETP.GT.AND P2, PT, R12, R15, PT ;  /* 0x0000000f0c00720b */ /* 0x008fda0003f44000 */
[----:B------:R-:W-:Y:S05]  /*2da0*/  @!P2 BRA `(.L_x_65) ;  /* 0x000000000014a947 */ /* 0x000fea0003800000 */
[----:B------:R3:W-:Y:S01]  /*2db0*/  ST.E desc[UR36][R10.64+0x4], R12 ;  /* 0x0000040c0a007985 */ /* 0x0007e2000c101924 */
[----:B------:R-:W-:Y:S02]  /*2dc0*/  ISETP.GT.AND P2, PT, R13, 0x1, PT ;  /* 0x000000010d00780c */ /* 0x000fe40003f44270 */
[----:B------:R-:W-:-:S11]  /*2dd0*/  MOV R13, R21 ;  /* 0x00000015000d7202 */ /* 0x000fd60000000f00 */
[----:B---3--:R-:W-:Y:S05]  /*2de0*/  @P2 BRA `(.L_x_66) ;  /* 0xfffffffc00dc2947 */ /* 0x008fea000383ffff */
[----:B------:R-:W-:-:S07]  /*2df0*/  IMAD.MOV.U32 R13, RZ, RZ, RZ ;  /* 0x000000ffff0d7224 */ /* 0x000fce00078e00ff */
.L_x_65:
[----:B------:R-:W-:Y:S05]  /*2e00*/  BSYNC.RECONVERGENT B2 ;  /* 0x0000000000027941 */ /* 0x000fea0003800200 */
.L_x_64:
[----:B------:R-:W-:-:S05]  /*2e10*/  IMAD.WIDE R10, R13, 0x4, R4 ;  /* 0x000000040d0a7825 */ /* 0x000fca00078e0204 */
[----:B------:R3:W-:Y:S01]  /*2e20*/  ST.E desc[UR36][R10.64], R15 ;  /* 0x0000000f0a007985 */ /* 0x0007e2000c101924 */
[----:B------:R-:W-:Y:S05]  /*2e30*/  @P1 BRA `(.L_x_67) ;  /* 0xfffffffc00a81947 */ /* 0x000fea000383ffff */
.L_x_63:
[----:B------:R-:W-:Y:S05]  /*2e40*/  BSYNC.RECONVERGENT B1 ;  /* 0x0000000000017941 */ /* 0x000fea0003800200 */
.L_x_62:
[----:B------:R-:W-:Y:S05]  /*2e50*/  @P0 BRA `(.L_x_68) ;  /* 0xfffffff800400947 */ /* 0x000fea000383ffff */
[----:B------:R-:W-:Y:S05]  /*2e60*/  BSYNC.RECONVERGENT B0 ;  /* 0x0000000000007941 */ /* 0x000fea0003800200 */
.L_x_55:
[----:B---345:R3:W5:Y:S01]  /*2e70*/  LD.E.64 R4, desc[UR36][R16.64] ;  /* 0x0000002410047980 */ /* 0x038762000c101b00 */
[----:B------:R-:W-:-:S04]  /*2e80*/  MOV R2, 0x8 ;  /* 0x0000000800027802 */ /* 0x000fc80000000f00 */
[----:B------:R3:W4:Y:S03]  /*2e90*/  LDC.64 R6, c[0x4][R2] ;  /* 0x0100000002067b82 */ /* 0x0007260000000a00 */
[----:B------:R-:W-:-:S07]  /*2ea0*/  LEPC R20, `(.L_x_69) ;  /* 0x000000001014794e */ /* 0x000fce0000000000 */
[----:B012345:R-:W-:Y:S05]  /*2eb0*/  CALL.ABS.NOINC R6 ;  /* 0x0000000006007343 */ /* 0x03ffea0003c00000 */
.L_x_69:
[----:B------:R-:W0:Y:S01]  /*2ec0*/  LDC.64 R2, c[0x4][R2] ;  /* 0x0100000002027b82 */ /* 0x000e220000000a00 */
[----:B------:R-:W-:Y:S01]  /*2ed0*/  IMAD.MOV.U32 R4, RZ, RZ, R16 ;  /* 0x000000ffff047224 */ /* 0x000fe200078e0010 */
[----:B------:R-:W-:-:S07]  /*2ee0*/  MOV R5, R17 ;  /* 0x0000001100057202 */ /* 0x000fce0000000f00 */
[----:B------:R-:W-:-:S07]  /*2ef0*/  LEPC R20, `(.L_x_70) ;  /* 0x000000001014794e */ /* 0x000fce0000000000 */
[----:B0-----:R-:W-:Y:S05]  /*2f00*/  CALL.ABS.NOINC R2 ;  /* 0x0000000002007343 */ /* 0x001fea0003c00000 */
.L_x_70:
[----:B------:R0:W5:Y:S02]  /*2f10*/  LD.E.64 R28, desc[UR36][R18.64+0x8] ;  /* 0x00000824121c7980 */ /* 0x000164000c101b00 */
.L_x_28:
[----:B------:R-:W-:Y:S05]  /*2f20*/  BSYNC.RECONVERGENT B6 ;  /* 0x0000000000067941 */ /* 0x000fea0003800200 */
.L_x_27:
[----:B------:R-:W-:Y:S01]  /*2f30*/  MOV R2, 0x8 ;  /* 0x0000000800027802 */ /* 0x000fe20000000f00 */
[----:B-----5:R-:W-:Y:S02]  /*2f40*/  IMAD.MOV.U32 R4, RZ, RZ, R28 ;  /* 0x000000ffff047224 */ /* 0x020fe400078e001c */
[----:B------:R-:W-:Y:S01]  /*2f50*/  IMAD.MOV.U32 R5, RZ, RZ, R29 ;  /* 0x000000ffff057224 */ /* 0x000fe200078e001d */
[----:B------:R1:W2:Y:S06]  /*2f60*/  LDC.64 R6, c[0x4][R2] ;  /* 0x0100000002067b82 */ /* 0x0002ac0000000a00 */
[----:B------:R-:W-:-:S07]  /*2f70*/  LEPC R20, `(.L_x_71) ;  /* 0x000000001014794e */ /* 0x000fce0000000000 */
[----:B012---:R-:W-:Y:S05]  /*2f80*/  CALL.ABS.NOINC R6 ;  /* 0x0000000006007343 */ /* 0x007fea0003c00000 */
.L_x_71:
[----:B------:R0:W5:Y:S01]  /*2f90*/  LD.E.64 R4, desc[UR36][R18.64+0x10] ;  /* 0x0000102412047980 */ /* 0x000162000c101b00 */
[----:B------:R0:W1:Y:S02]  /*2fa0*/  LDC.64 R6, c[0x4][R2] ;  /* 0x0100000002067b82 */ /* 0x0000640000000a00 */
[----:B------:R-:W-:-:S07]  /*2fb0*/  LEPC R20, `(.L_x_72) ;  /* 0x000000001014794e */ /* 0x000fce0000000000 */
[----:B01---5:R-:W-:Y:S05]  /*2fc0*/  CALL.ABS.NOINC R6 ;  /* 0x0000000006007343 */ /* 0x023fea0003c00000 */
.L_x_72:
[----:B------:R0:W5:Y:S01]  /*2fd0*/  LD.E.64 R4, desc[UR36][R18.64] ;  /* 0x0000002412047980 */ /* 0x000162000c101b00 */
[----:B------:R0:W1:Y:S02]  /*2fe0*/  LDC.64 R6, c[0x4][R2] ;  /* 0x0100000002067b82 */ /* 0x0000640000000a00 */
[----:B------:R-:W-:-:S07]  /*2ff0*/  LEPC R20, `(.L_x_73) ;  /* 0x000000001014794e */ /* 0x000fce0000000000 */
[----:B01---5:R-:W-:Y:S05]  /*3000*/  CALL.ABS.NOINC R6 ;  /* 0x0000000006007343 */ /* 0x023fea0003c00000 */
.L_x_73:
[----:B------:R-:W0:Y:S01]  /*3010*/  LDC.64 R2, c[0x4][R2] ;  /* 0x0100000002027b82 */ /* 0x000e220000000a00 */
[----:B------:R-:W-:Y:S01]  /*3020*/  MOV R4, R18 ;  /* 0x0000001200047202 */ /* 0x000fe20000000f00 */
[----:B------:R-:W-:-:S07]  /*3030*/  IMAD.MOV.U32 R5, RZ, RZ, R19 ;  /* 0x000000ffff057224 */ /* 0x000fce00078e0013 */
[----:B------:R-:W-:-:S07]  /*3040*/  LEPC R20, `(.L_x_74) ;  /* 0x000000001014794e */ /* 0x000fce0000000000 */
[----:B0-----:R-:W-:Y:S05]  /*3050*/  CALL.ABS.NOINC R2 ;  /* 0x0000000002007343 */ /* 0x001fea0003c00000 */
.L_x_74:
[----:B------:R-:W-:Y:S05]  /*3060*/  EXIT ;  /* 0x000000000000794d */ /* 0x000fea0003800000 */
        .weak           $__internal_0_$__cuda_sm20_dblrcp_rn_slowpath_v3
        .type           $__internal_0_$__cuda_sm20_dblrcp_rn_slowpath_v3,@function
        .size           $__internal_0_$__cuda_sm20_dblrcp_rn_slowpath_v3,($__internal_1_$__cuda_sm20_sqrt_rn_f32_slowpath - $__internal_0_$__cuda_sm20_dblrcp_rn_slowpath_v3)
$__internal_0_$__cuda_sm20_dblrcp_rn_slowpath_v3:
[----:B------:R-:W-:Y:S01]  /*3070*/  DSETP.GTU.AND P0, PT, |R20|, +INF , PT ;  /* 0x7ff000001400742a */ /* 0x000fe20003f0c200 */
[----:B------:R-:W-:-:S13]  /*3080*/  BSSY.RECONVERGENT B4, `(.L_x_75) ;  /* 0x0000024000047945 */ /* 0x000fda0003800200 */
[----:B------:R-:W-:Y:S05]  /*3090*/  @P0 BRA `(.L_x_76) ;  /* 0x0000000000800947 */ /* 0x000fea0003800000 */
[----:B------:R-:W-:-:S05]  /*30a0*/  LOP3.LUT R26, R21, 0x7fffffff, RZ, 0xc0, !PT ;  /* 0x7fffffff151a7812 */ /* 0x000fca00078ec0ff */
[----:B------:R-:W-:-:S05]  /*30b0*/  VIADD R24, R26, 0xffffffff ;  /* 0xffffffff1a187836 */ /* 0x000fca0000000000 */
[----:B------:R-:W-:-:S13]  /*30c0*/  ISETP.GE.U32.AND P0, PT, R24, 0x7fefffff, PT ;  /* 0x7fefffff1800780c */ /* 0x000fda0003f06070 */
[----:B------:R-:W-:Y:S02]  /*30d0*/  @P0 LOP3.LUT R25, R21, 0x7ff00000, RZ, 0x3c, !PT ;  /* 0x7ff0000015190812 */ /* 0x000fe400078e3cff */
[----:B------:R-:W-:Y:S01]  /*30e0*/  @P0 MOV R24, RZ ;  /* 0x000000ff00180202 */ /* 0x000fe20000000f00 */
[----:B------:R-:W-:Y:S06]  /*30f0*/  @P0 BRA `(.L_x_77) ;  /* 0x0000000000700947 */ /* 0x000fec0003800000 */
[----:B------:R-:W-:-:S13]  /*3100*/  ISETP.GE.U32.AND P0, PT, R26, 0x1000001, PT ;  /* 0x010000011a00780c */ /* 0x000fda0003f06070 */
[----:B------:R-:W-:Y:S05]  /*3110*/  @!P0 BRA `(.L_x_78) ;  /* 0x0000000000388947 */ /* 0x000fea0003800000 */
[----:B------:R-:W-:Y:S01]  /*3120*/  VIADD R25, R21, 0xc0200000 ;  /* 0xc020000015197836 */ /* 0x000fe20000000000 */
[----:B------:R-:W-:Y:S01]  /*3130*/  MOV R24, R20 ;  /* 0x0000001400187202 */ /* 0x000fe20000000f00 */
[----:B------:R-:W-:Y:S02]  /*3140*/  IMAD.MOV.U32 R28, RZ, RZ, R31 ;  /* 0x000000ffff1c7224 */ /* 0x000fe400078e001f */
[----:B------:R-:W0:Y:S04]  /*3150*/  MUFU.RCP64H R29, R25 ;  /* 0x00000019001d7308 */ /* 0x000e280000001800 */
[----:B0-----:R-:W-:-:S08]  /*3160*/  DFMA R30, -R24, R28, 1 ;  /* 0x3ff00000181e742b */ /* 0x001fd0000000011c */
[----:B------:R-:W-:-:S08]  /*3170*/  DFMA R30, R30, R30, R30 ;  /* 0x0000001e1e1e722b */ /* 0x000fd0000000001e */
[----:B------:R-:W-:-:S08]  /*3180*/  DFMA R30, R28, R30, R28 ;  /* 0x0000001e1c1e722b */ /* 0x000fd0000000001c */
[----:B------:R-:W-:-:S08]  /*3190*/  DFMA R28, -R24, R30, 1 ;  /* 0x3ff00000181c742b */ /* 0x000fd0000000011e */
[----:B------:R-:W-:-:S08]  /*31a0*/  DFMA R28, R30, R28, R30 ;  /* 0x0000001c1e1c722b */ /* 0x000fd0000000001e */
[----:B------:R-:W-:-:S08]  /*31b0*/  DMUL R28, R28, 2.2250738585072013831e-308 ;  /* 0x001000001c1c7828 */ /* 0x000fd00000000000 */
[----:B------:R-:W-:-:S08]  /*31c0*/  DFMA R20, -R20, R28, 1 ;  /* 0x3ff000001414742b */ /* 0x000fd0000000011c */
[----:B------:R-:W-:-:S08]  /*31d0*/  DFMA R20, R20, R20, R20 ;  /* 0x000000141414722b */ /* 0x000fd00000000014 */
[----:B------:R-:W-:Y:S01]  /*31e0*/  DFMA R24, R28, R20, R28 ;  /* 0x000000141c18722b */ /* 0x000fe2000000001c */
[----:B------:R-:W-:Y:S10]  /*31f0*/  BRA `(.L_x_77) ;  /* 0x0000000000307947 */ /* 0x000ff40003800000 */
.L_x_78:
[----:B------:R-:W-:Y:S01]  /*3200*/  DMUL R28, R20, 8.11296384146066816958e+31 ;  /* 0x46900000141c7828 */ /* 0x000fe20000000000 */
[----:B------:R-:W-:-:S05]  /*3210*/  IMAD.MOV.U32 R20, RZ, RZ, R31 ;  /* 0x000000ffff147224 */ /* 0x000fca00078e001f */
[----:B------:R-:W0:Y:S02]  /*3220*/  MUFU.RCP64H R21, R29 ;  /* 0x0000001d00157308 */ /* 0x000e240000001800 */
[----:B0-----:R-:W-:-:S08]  /*3230*/  DFMA R24, -R28, R20, 1 ;  /* 0x3ff000001c18742b */ /* 0x001fd00000000114 */
[----:B------:R-:W-:-:S08]  /*3240*/  DFMA R24, R24, R24, R24 ;  /* 0x000000181818722b */ /* 0x000fd00000000018 */
[----:B------:R-:W-:-:S08]  /*3250*/  DFMA R24, R20, R24, R20 ;  /* 0x000000181418722b */ /* 0x000fd00000000014 */
[----:B------:R-:W-:-:S08]  /*3260*/  DFMA R20, -R28, R24, 1 ;  /* 0x3ff000001c14742b */ /* 0x000fd00000000118 */
[----:B------:R-:W-:-:S08]  /*3270*/  DFMA R20, R24, R20, R24 ;  /* 0x000000141814722b */ /* 0x000fd00000000018 */
[----:B------:R-:W-:Y:S01]  /*3280*/  DMUL R24, R20, 8.11296384146066816958e+31 ;  /* 0x4690000014187828 */ /* 0x000fe20000000000 */
[----:B------:R-:W-:Y:S10]  /*3290*/  BRA `(.L_x_77) ;  /* 0x0000000000087947 */ /* 0x000ff40003800000 */
.L_x_76:
[----:B------:R-:W-:Y:S01]  /*32a0*/  LOP3.LUT R25, R21, 0x80000, RZ, 0xfc, !PT ;  /* 0x0008000015197812 */ /* 0x000fe200078efcff */
[----:B------:R-:W-:-:S07]  /*32b0*/  IMAD.MOV.U32 R24, RZ, RZ, R20 ;  /* 0x000000ffff187224 */ /* 0x000fce00078e0014 */
.L_x_77:
[----:B------:R-:W-:Y:S05]  /*32c0*/  BSYNC.RECONVERGENT B4 ;  /* 0x0000000000047941 */ /* 0x000fea0003800200 */
.L_x_75:
[----:B------:R-:W-:Y:S01]  /*32d0*/  MOV R20, R2 ;  /* 0x0000000200147202 */ /* 0x000fe20000000f00 */
[----:B------:R-:W-:-:S04]  /*32e0*/  IMAD.MOV.U32 R21, RZ, RZ, 0x0 ;  /* 0x00000000ff157424 */ /* 0x000fc800078e00ff */
[----:B------:R-:W-:Y:S05]  /*32f0*/  RET.REL.NODEC R20 `(_Z6updatePfPA2_fiiS_f) ;  /* 0xffffffcc14407950 */ /* 0x000fea0003c3ffff */
        .weak           $__internal_1_$__cuda_sm20_sqrt_rn_f32_slowpath
        .type           $__internal_1_$__cuda_sm20_sqrt_rn_f32_slowpath,@function
        .size           $__internal_1_$__cuda_sm20_sqrt_rn_f32_slowpath,(.L_x_82 - $__internal_1_$__cuda_sm20_sqrt_rn_f32_slowpath)
$__internal_1_$__cuda_sm20_sqrt_rn_f32_slowpath:
[----:B------:R-:W-:-:S13]  /*3300*/  LOP3.LUT P0, RZ, R2, 0x7fffffff, RZ, 0xc0, !PT ;  /* 0x7fffffff02ff7812 */ /* 0x000fda000780c0ff */
[----:B------:R-:W-:Y:S01]  /*3310*/  @!P0 IMAD.MOV.U32 R20, RZ, RZ, R2 ;  /* 0x000000ffff148224 */ /* 0x000fe200078e0002 */
[----:B------:R-:W-:Y:S06]  /*3320*/  @!P0 BRA `(.L_x_79) ;  /* 0x0000000000408947 */ /* 0x000fec0003800000 */
[----:B------:R-:W-:-:S13]  /*3330*/  FSETP.GEU.FTZ.AND P0, PT, R2, RZ, PT ;  /* 0x000000ff0200720b */ /* 0x000fda0003f1e000 */
[----:B------:R-:W-:Y:S01]  /*3340*/  @!P0 MOV R20, 0x7fffffff ;  /* 0x7fffffff00148802 */ /* 0x000fe20000000f00 */
[----:B------:R-:W-:Y:S06]  /*3350*/  @!P0 BRA `(.L_x_79) ;  /* 0x0000000000348947 */ /* 0x000fec0003800000 */
[----:B------:R-:W-:-:S13]  /*3360*/  FSETP.GTU.FTZ.AND P0, PT, |R2|, +INF , PT ;  /* 0x7f8000000200780b */ /* 0x000fda0003f1c200 */
[----:B------:R-:W-:Y:S01]  /*3370*/  @P0 FADD.FTZ R20, R2, 1 ;  /* 0x3f80000002140421 */ /* 0x000fe20000010000 */
[----:B------:R-:W-:Y:S06]  /*3380*/  @P0 BRA `(.L_x_79) ;  /* 0x0000000000280947 */ /* 0x000fec0003800000 */
[----:B------:R-:W-:-:S13]  /*3390*/  FSETP.NEU.FTZ.AND P0, PT, |R2|, +INF , PT ;  /* 0x7f8000000200780b */ /* 0x000fda0003f1d200 */
[----:B------:R-:W-:-:S04]  /*33a0*/  @P0 FFMA R21, R2, 1.84467440737095516160e+19, RZ ;  /* 0x5f80000002150823 */ /* 0x000fc800000000ff */
[----:B------:R-:W0:Y:S02]  /*33b0*/  @P0 MUFU.RSQ R20, R21 ;  /* 0x0000001500140308 */ /* 0x000e240000001400 */
[----:B0-----:R-:W-:Y:S01]  /*33c0*/  @P0 FMUL.FTZ R24, R21, R20 ;  /* 0x0000001415180220 */ /* 0x001fe20000410000 */
[----:B------:R-:W-:-:S03]  /*33d0*/  @P0 FMUL.FTZ R20, R20, 0.5 ;  /* 0x3f00000014140820 */ /* 0x000fc60000410000 */
[----:B------:R-:W-:-:S04]  /*33e0*/  @P0 FADD.FTZ R25, -R24, -RZ ;  /* 0x800000ff18190221 */ /* 0x000fc80000010100 */
[----:B------:R-:W-:-:S04]  /*33f0*/  @P0 FFMA R25, R24, R25, R21 ;  /* 0x0000001918190223 */ /* 0x000fc80000000015 */
[----:B------:R-:W-:Y:S01]  /*3400*/  @P0 FFMA R25, R25, R20, R24 ;  /* 0x0000001419190223 */ /* 0x000fe20000000018 */
[----:B------:R-:W-:-:S03]  /*3410*/  @!P0 IMAD.MOV.U32 R20, RZ, RZ, R2 ;  /* 0x000000ffff148224 */ /* 0x000fc600078e0002 */
[----:B------:R-:W-:-:S07]  /*3420*/  @P0 FMUL.FTZ R20, R25, 2.3283064365386962891e-10 ;  /* 0x2f80000019140820 */ /* 0x000fce0000410000 */
.L_x_79:
[----:B------:R-:W-:Y:S01]  /*3430*/  IMAD.MOV.U32 R24, RZ, RZ, R20 ;  /* 0x000000ffff187224 */ /* 0x000fe200078e0014 */
[----:B------:R-:W-:Y:S01]  /*3440*/  MOV R20, R26 ;  /* 0x0000001a00147202 */ /* 0x000fe20000000f00 */
[----:B------:R-:W-:-:S04]  /*3450*/  IMAD.MOV.U32 R21, RZ, RZ, 0x0 ;  /* 0x00000000ff157424 */ /* 0x000fc800078e00ff */
[----:B------:R-:W-:Y:S05]  /*3460*/  RET.REL.NODEC R20 `(_Z6updatePfPA2_fiiS_f) ;  /* 0xffffffc814e47950 */ /* 0x000fea0003c3ffff */
.L_x_80:
[----:B------:R-:W-:-:S00]  /*3470*/  BRA `(.L_x_80) ;  /* 0xfffffffc00fc7947 */ /* 0x000fc0000383ffff */
[----:B------:R-:W-:-:S00]  /*3480*/  NOP ;  /* 0x0000000000007918 */ /* 0x000fc00000000000 */
[----:B------:R-:W-:-:S00]  /*3490*/  NOP ;  /* 0x0000000000007918 */ /* 0x000fc00000000000 */
[----:B------:R-:W-:-:S00]  /*34a0*/  NOP ;  /* 0x0000000000007918 */ /* 0x000fc00000000000 */
[----:B------:R-:W-:-:S00]  /*34b0*/  NOP ;  /* 0x0000000000007918 */ /* 0x000fc00000000000 */
[----:B------:R-:W-:-:S00]  /*34c0*/  NOP ;  /* 0x0000000000007918 */ /* 0x000fc00000000000 */
[----:B------:R-:W-:-:S00]  /*34d0*/  NOP ;  /* 0x0000000000007918 */ /* 0x000fc00000000000 */
[----:B------:R-:W-:-:S00]  /*34e0*/  NOP ;  /* 0x0000000000007918 */ /* 0x000fc00000000000 */
[----:B------:R-:W-:-:S00]  /*34f0*/  NOP ;  /* 0x0000000000007918 */ /* 0x000fc00000000000 */
.L_x_82:


//--------------------- .nv.shared.reserved.0     --------------------------
	.section	.nv.shared.reserved.0,"aw",@nobits
	.weak		__nv_reservedSMEM_offset_0_alias
	.size		__nv_reservedSMEM_offset_0_alias, 0, 64
	.other		__nv_reservedSMEM_offset_0_alias,@"STO_CUDA_RESERVED_SHARED STV_DEFAULT"
__nv_reservedSMEM_offset_0_alias:
	.zero		0
	.zero		64


//--------------------- .nv.constant0._Z6updatePfPA2_fiiS_f --------------------------
	.section	.nv.constant0._Z6updatePfPA2_fiiS_f,"a",@progbits
	.sectionflags	@""
	.align	4
.nv.constant0._Z6updatePfPA2_fiiS_f:
	.zero		932


//--------------------- SYMBOLS --------------------------

	.type		.nv.reservedSmem.offset0,@object
	.size		.nv.reservedSmem.offset0,0x4
	.type		malloc,@function
	.type		free,@function
